//
// Generated by NVIDIA NVVM Compiler
//
// Compiler Build ID: CL-36424714
// Cuda compilation tools, release 13.0, V13.0.88
// Based on NVVM 20.0.0
//

.version 9.0
.target sm_100
.address_size 64

	// .globl	_Z19naive_conv2d_kerneliiiiiiiiiiiiiPfS_S_

.visible .entry _Z19naive_conv2d_kerneliiiiiiiiiiiiiPfS_S_(
	.param .u32 _Z19naive_conv2d_kerneliiiiiiiiiiiiiPfS_S__param_0,
	.param .u32 _Z19naive_conv2d_kerneliiiiiiiiiiiiiPfS_S__param_1,
	.param .u32 _Z19naive_conv2d_kerneliiiiiiiiiiiiiPfS_S__param_2,
	.param .u32 _Z19naive_conv2d_kerneliiiiiiiiiiiiiPfS_S__param_3,
	.param .u32 _Z19naive_conv2d_kerneliiiiiiiiiiiiiPfS_S__param_4,
	.param .u32 _Z19naive_conv2d_kerneliiiiiiiiiiiiiPfS_S__param_5,
	.param .u32 _Z19naive_conv2d_kerneliiiiiiiiiiiiiPfS_S__param_6,
	.param .u32 _Z19naive_conv2d_kerneliiiiiiiiiiiiiPfS_S__param_7,
	.param .u32 _Z19naive_conv2d_kerneliiiiiiiiiiiiiPfS_S__param_8,
	.param .u32 _Z19naive_conv2d_kerneliiiiiiiiiiiiiPfS_S__param_9,
	.param .u32 _Z19naive_conv2d_kerneliiiiiiiiiiiiiPfS_S__param_10,
	.param .u32 _Z19naive_conv2d_kerneliiiiiiiiiiiiiPfS_S__param_11,
	.param .u32 _Z19naive_conv2d_kerneliiiiiiiiiiiiiPfS_S__param_12,
	.param .u64 .ptr .align 1 _Z19naive_conv2d_kerneliiiiiiiiiiiiiPfS_S__param_13,
	.param .u64 .ptr .align 1 _Z19naive_conv2d_kerneliiiiiiiiiiiiiPfS_S__param_14,
	.param .u64 .ptr .align 1 _Z19naive_conv2d_kerneliiiiiiiiiiiiiPfS_S__param_15
)
{
	.reg .pred 	%p<25>;
	.reg .b32 	%r<238>;
	.reg .b32 	%f<75>;
	.reg .b64 	%rd<70>;

	ld.param.u32 	%r117, [_Z19naive_conv2d_kerneliiiiiiiiiiiiiPfS_S__param_0];
	ld.param.u32 	%r106, [_Z19naive_conv2d_kerneliiiiiiiiiiiiiPfS_S__param_1];
	ld.param.u32 	%r107, [_Z19naive_conv2d_kerneliiiiiiiiiiiiiPfS_S__param_2];
	ld.param.u32 	%r108, [_Z19naive_conv2d_kerneliiiiiiiiiiiiiPfS_S__param_3];
	ld.param.u32 	%r118, [_Z19naive_conv2d_kerneliiiiiiiiiiiiiPfS_S__param_4];
	ld.param.u32 	%r110, [_Z19naive_conv2d_kerneliiiiiiiiiiiiiPfS_S__param_5];
	ld.param.u32 	%r111, [_Z19naive_conv2d_kerneliiiiiiiiiiiiiPfS_S__param_6];
	ld.param.u32 	%r119, [_Z19naive_conv2d_kerneliiiiiiiiiiiiiPfS_S__param_7];
	ld.param.u32 	%r112, [_Z19naive_conv2d_kerneliiiiiiiiiiiiiPfS_S__param_8];
	ld.param.u32 	%r113, [_Z19naive_conv2d_kerneliiiiiiiiiiiiiPfS_S__param_9];
	ld.param.u32 	%r114, [_Z19naive_conv2d_kerneliiiiiiiiiiiiiPfS_S__param_10];
	ld.param.u32 	%r115, [_Z19naive_conv2d_kerneliiiiiiiiiiiiiPfS_S__param_11];
	ld.param.u32 	%r116, [_Z19naive_conv2d_kerneliiiiiiiiiiiiiPfS_S__param_12];
	ld.param.u64 	%rd4, [_Z19naive_conv2d_kerneliiiiiiiiiiiiiPfS_S__param_13];
	ld.param.u64 	%rd5, [_Z19naive_conv2d_kerneliiiiiiiiiiiiiPfS_S__param_14];
	cvta.to.global.u64 	%rd1, %rd5;
	cvta.to.global.u64 	%rd2, %rd4;
	mov.u32 	%r120, %ctaid.x;
	mov.u32 	%r121, %ntid.x;
	mov.u32 	%r122, %tid.x;
	mad.lo.s32 	%r1, %r120, %r121, %r122;
	mov.u32 	%r123, %ctaid.y;
	mov.u32 	%r124, %ntid.y;
	mov.u32 	%r125, %tid.y;
	mad.lo.s32 	%r126, %r123, %r124, %r125;
	mov.u32 	%r3, %ctaid.z;
	mul.lo.s32 	%r4, %r112, %r119;
	setp.ge.s32 	%p1, %r1, %r4;
	setp.ge.s32 	%p2, %r126, %r118;
	or.pred  	%p3, %p1, %p2;
	setp.ge.s32 	%p4, %r3, %r117;
	or.pred  	%p5, %p4, %p3;
	mov.f32 	%f67, 0f00000000;
	@%p5 bra 	$L__BB0_9;
	div.s32 	%r127, %r1, %r112;
	mul.lo.s32 	%r128, %r127, %r112;
	sub.s32 	%r129, %r1, %r128;
	mul.lo.s32 	%r5, %r127, %r113;
	mul.lo.s32 	%r130, %r129, %r114;
	sub.s32 	%r6, %r130, %r116;
	mul.lo.s32 	%r7, %r106, %r3;
	mul.lo.s32 	%r8, %r106, %r126;
	setp.lt.s32 	%p6, %r110, 1;
	@%p6 bra 	$L__BB0_8;
	setp.lt.s32 	%p7, %r111, 1;
	@%p7 bra 	$L__BB0_8;
	and.b32  	%r9, %r106, 7;
	and.b32  	%r10, %r106, 2147483640;
	neg.s32 	%r11, %r10;
	mul.lo.s32 	%r132, %r111, %r110;
	shl.b32 	%r12, %r132, 3;
	add.s32 	%r133, %r8, 3;
	mul.lo.s32 	%r13, %r110, %r133;
	add.s32 	%r134, %r8, 4;
	mul.lo.s32 	%r14, %r110, %r134;
	add.s32 	%r135, %r8, 5;
	mul.lo.s32 	%r15, %r110, %r135;
	add.s32 	%r136, %r8, 6;
	mul.lo.s32 	%r16, %r110, %r136;
	add.s32 	%r137, %r8, 7;
	mul.lo.s32 	%r17, %r110, %r137;
	mul.lo.s32 	%r138, %r110, %r106;
	mul.lo.s32 	%r18, %r138, %r126;
	mad.lo.s32 	%r139, %r107, %r7, %r107;
	add.s32 	%r140, %r5, %r139;
	sub.s32 	%r19, %r140, %r115;
	mul.lo.s32 	%r141, %r108, %r107;
	shl.b32 	%r20, %r141, 3;
	add.s32 	%r142, %r7, 2;
	mad.lo.s32 	%r143, %r107, %r142, %r5;
	sub.s32 	%r21, %r143, %r115;
	add.s32 	%r144, %r7, 3;
	mad.lo.s32 	%r145, %r107, %r144, %r5;
	sub.s32 	%r22, %r145, %r115;
	add.s32 	%r146, %r7, 4;
	mad.lo.s32 	%r147, %r107, %r146, %r5;
	sub.s32 	%r23, %r147, %r115;
	add.s32 	%r148, %r7, 5;
	mad.lo.s32 	%r149, %r107, %r148, %r5;
	sub.s32 	%r24, %r149, %r115;
	add.s32 	%r150, %r7, 6;
	mad.lo.s32 	%r151, %r107, %r150, %r5;
	sub.s32 	%r25, %r151, %r115;
	add.s32 	%r152, %r7, 7;
	mad.lo.s32 	%r153, %r107, %r152, %r5;
	sub.s32 	%r26, %r153, %r115;
	mul.lo.s32 	%r154, %r3, %r107;
	mad.lo.s32 	%r155, %r154, %r106, %r5;
	sub.s32 	%r27, %r155, %r115;
	sub.s32 	%r28, %r5, %r115;
	mov.f32 	%f67, 0f00000000;
	mov.b32 	%r216, 0;
$L__BB0_4:
	add.s32 	%r30, %r216, %r28;
	mad.lo.s32 	%r157, %r110, %r8, %r110;
	add.s32 	%r158, %r157, %r216;
	mul.lo.s32 	%r31, %r111, %r158;
	add.s32 	%r159, %r8, 2;
	mad.lo.s32 	%r160, %r110, %r159, %r216;
	mul.lo.s32 	%r32, %r111, %r160;
	add.s32 	%r161, %r13, %r216;
	mul.lo.s32 	%r33, %r111, %r161;
	add.s32 	%r162, %r14, %r216;
	mul.lo.s32 	%r34, %r111, %r162;
	add.s32 	%r163, %r15, %r216;
	mul.lo.s32 	%r35, %r111, %r163;
	add.s32 	%r164, %r16, %r216;
	mul.lo.s32 	%r36, %r111, %r164;
	add.s32 	%r165, %r17, %r216;
	mul.lo.s32 	%r37, %r111, %r165;
	add.s32 	%r166, %r18, %r216;
	mul.lo.s32 	%r38, %r111, %r166;
	add.s32 	%r167, %r19, %r216;
	mad.lo.s32 	%r39, %r108, %r167, %r6;
	add.s32 	%r168, %r21, %r216;
	mad.lo.s32 	%r40, %r108, %r168, %r6;
	add.s32 	%r169, %r22, %r216;
	mad.lo.s32 	%r41, %r108, %r169, %r6;
	add.s32 	%r170, %r23, %r216;
	mad.lo.s32 	%r42, %r108, %r170, %r6;
	add.s32 	%r171, %r24, %r216;
	mad.lo.s32 	%r43, %r108, %r171, %r6;
	add.s32 	%r172, %r25, %r216;
	mad.lo.s32 	%r44, %r108, %r172, %r6;
	add.s32 	%r173, %r26, %r216;
	mad.lo.s32 	%r45, %r108, %r173, %r6;
	add.s32 	%r174, %r27, %r216;
	mad.lo.s32 	%r46, %r108, %r174, %r6;
	mov.b32 	%r217, 0;
$L__BB0_5:
	setp.lt.s32 	%p8, %r30, %r107;
	add.s32 	%r48, %r217, %r6;
	or.b32  	%r175, %r30, %r48;
	setp.gt.s32 	%p9, %r106, 0;
	setp.gt.s32 	%p10, %r175, -1;
	setp.lt.s32 	%p11, %r48, %r108;
	and.pred  	%p12, %p8, %p11;
	and.pred  	%p13, %p12, %p10;
	and.pred  	%p14, %p13, %p9;
	@%p14 bra 	$L__BB0_10;
$L__BB0_6:
	add.s32 	%r217, %r217, 1;
	setp.eq.s32 	%p23, %r217, %r111;
	@%p23 bra 	$L__BB0_7;
	bra.uni 	$L__BB0_5;
$L__BB0_7:
	add.s32 	%r216, %r216, 1;
	setp.ne.s32 	%p24, %r216, %r110;
	@%p24 bra 	$L__BB0_4;
$L__BB0_8:
	ld.param.u64 	%rd69, [_Z19naive_conv2d_kerneliiiiiiiiiiiiiPfS_S__param_15];
	mad.lo.s32 	%r214, %r118, %r3, %r126;
	mad.lo.s32 	%r215, %r4, %r214, %r1;
	cvta.to.global.u64 	%rd66, %rd69;
	mul.wide.s32 	%rd67, %r215, 4;
	add.s64 	%rd68, %rd66, %rd67;
	st.global.f32 	[%rd68], %f67;
$L__BB0_9:
	ret;
$L__BB0_10:
	setp.lt.u32 	%p15, %r106, 8;
	mov.b32 	%r236, 0;
	@%p15 bra 	$L__BB0_13;
	add.s32 	%r233, %r31, %r217;
	add.s32 	%r232, %r32, %r217;
	add.s32 	%r231, %r33, %r217;
	add.s32 	%r230, %r34, %r217;
	add.s32 	%r229, %r35, %r217;
	add.s32 	%r228, %r36, %r217;
	add.s32 	%r227, %r37, %r217;
	add.s32 	%r226, %r38, %r217;
	add.s32 	%r225, %r39, %r217;
	add.s32 	%r224, %r40, %r217;
	add.s32 	%r223, %r41, %r217;
	add.s32 	%r222, %r42, %r217;
	add.s32 	%r221, %r43, %r217;
	add.s32 	%r220, %r44, %r217;
	add.s32 	%r219, %r45, %r217;
	add.s32 	%r218, %r46, %r217;
	mov.u32 	%r234, %r11;
$L__BB0_12:
	.pragma "nounroll";
	mul.wide.s32 	%rd6, %r218, 4;
	add.s64 	%rd7, %rd2, %rd6;
	ld.global.f32 	%f20, [%rd7];
	mul.wide.s32 	%rd8, %r226, 4;
	add.s64 	%rd9, %rd1, %rd8;
	ld.global.f32 	%f21, [%rd9];
	fma.rn.f32 	%f22, %f20, %f21, %f67;
	mul.wide.s32 	%rd10, %r225, 4;
	add.s64 	%rd11, %rd2, %rd10;
	ld.global.f32 	%f23, [%rd11];
	mul.wide.s32 	%rd12, %r233, 4;
	add.s64 	%rd13, %rd1, %rd12;
	ld.global.f32 	%f24, [%rd13];
	fma.rn.f32 	%f25, %f23, %f24, %f22;
	mul.wide.s32 	%rd14, %r224, 4;
	add.s64 	%rd15, %rd2, %rd14;
	ld.global.f32 	%f26, [%rd15];
	mul.wide.s32 	%rd16, %r232, 4;
	add.s64 	%rd17, %rd1, %rd16;
	ld.global.f32 	%f27, [%rd17];
	fma.rn.f32 	%f28, %f26, %f27, %f25;
	mul.wide.s32 	%rd18, %r223, 4;
	add.s64 	%rd19, %rd2, %rd18;
	ld.global.f32 	%f29, [%rd19];
	mul.wide.s32 	%rd20, %r231, 4;
	add.s64 	%rd21, %rd1, %rd20;
	ld.global.f32 	%f30, [%rd21];
	fma.rn.f32 	%f31, %f29, %f30, %f28;
	mul.wide.s32 	%rd22, %r222, 4;
	add.s64 	%rd23, %rd2, %rd22;
	ld.global.f32 	%f32, [%rd23];
	mul.wide.s32 	%rd24, %r230, 4;
	add.s64 	%rd25, %rd1, %rd24;
	ld.global.f32 	%f33, [%rd25];
	fma.rn.f32 	%f34, %f32, %f33, %f31;
	mul.wide.s32 	%rd26, %r221, 4;
	add.s64 	%rd27, %rd2, %rd26;
	ld.global.f32 	%f35, [%rd27];
	mul.wide.s32 	%rd28, %r229, 4;
	add.s64 	%rd29, %rd1, %rd28;
	ld.global.f32 	%f36, [%rd29];
	fma.rn.f32 	%f37, %f35, %f36, %f34;
	mul.wide.s32 	%rd30, %r220, 4;
	add.s64 	%rd31, %rd2, %rd30;
	ld.global.f32 	%f38, [%rd31];
	mul.wide.s32 	%rd32, %r228, 4;
	add.s64 	%rd33, %rd1, %rd32;
	ld.global.f32 	%f39, [%rd33];
	fma.rn.f32 	%f40, %f38, %f39, %f37;
	mul.wide.s32 	%rd34, %r219, 4;
	add.s64 	%rd35, %rd2, %rd34;
	ld.global.f32 	%f41, [%rd35];
	mul.wide.s32 	%rd36, %r227, 4;
	add.s64 	%rd37, %rd1, %rd36;
	ld.global.f32 	%f42, [%rd37];
	fma.rn.f32 	%f67, %f41, %f42, %f40;
	add.s32 	%r234, %r234, 8;
	add.s32 	%r233, %r233, %r12;
	add.s32 	%r232, %r232, %r12;
	add.s32 	%r231, %r231, %r12;
	add.s32 	%r230, %r230, %r12;
	add.s32 	%r229, %r229, %r12;
	add.s32 	%r228, %r228, %r12;
	add.s32 	%r227, %r227, %r12;
	add.s32 	%r226, %r226, %r12;
	add.s32 	%r225, %r225, %r20;
	add.s32 	%r224, %r224, %r20;
	add.s32 	%r223, %r223, %r20;
	add.s32 	%r222, %r222, %r20;
	add.s32 	%r221, %r221, %r20;
	add.s32 	%r220, %r220, %r20;
	add.s32 	%r219, %r219, %r20;
	add.s32 	%r218, %r218, %r20;
	setp.eq.s32 	%p16, %r234, 0;
	mov.u32 	%r236, %r10;
	@%p16 bra 	$L__BB0_13;
	bra.uni 	$L__BB0_12;
$L__BB0_13:
	setp.eq.s32 	%p17, %r9, 0;
	@%p17 bra 	$L__BB0_6;
	add.s32 	%r177, %r9, -1;
	setp.lt.u32 	%p18, %r177, 3;
	@%p18 bra 	$L__BB0_16;
	add.s32 	%r178, %r236, %r7;
	mad.lo.s32 	%r179, %r178, %r107, %r30;
	mad.lo.s32 	%r180, %r179, %r108, %r48;
	mul.wide.s32 	%rd38, %r180, 4;
	add.s64 	%rd39, %rd2, %rd38;
	ld.global.f32 	%f44, [%rd39];
	add.s32 	%r181, %r236, %r8;
	mad.lo.s32 	%r182, %r181, %r110, %r216;
	mad.lo.s32 	%r183, %r182, %r111, %r217;
	mul.wide.s32 	%rd40, %r183, 4;
	add.s64 	%rd41, %rd1, %rd40;
	ld.global.f32 	%f45, [%rd41];
	fma.rn.f32 	%f46, %f44, %f45, %f67;
	add.s32 	%r184, %r179, %r107;
	mad.lo.s32 	%r185, %r184, %r108, %r48;
	mul.wide.s32 	%rd42, %r185, 4;
	add.s64 	%rd43, %rd2, %rd42;
	ld.global.f32 	%f47, [%rd43];
	add.s32 	%r186, %r182, %r110;
	mad.lo.s32 	%r187, %r186, %r111, %r217;
	mul.wide.s32 	%rd44, %r187, 4;
	add.s64 	%rd45, %rd1, %rd44;
	ld.global.f32 	%f48, [%rd45];
	fma.rn.f32 	%f49, %f47, %f48, %f46;
	add.s32 	%r188, %r184, %r107;
	mad.lo.s32 	%r189, %r188, %r108, %r48;
	mul.wide.s32 	%rd46, %r189, 4;
	add.s64 	%rd47, %rd2, %rd46;
	ld.global.f32 	%f50, [%rd47];
	add.s32 	%r190, %r186, %r110;
	mad.lo.s32 	%r191, %r190, %r111, %r217;
	mul.wide.s32 	%rd48, %r191, 4;
	add.s64 	%rd49, %rd1, %rd48;
	ld.global.f32 	%f51, [%rd49];
	fma.rn.f32 	%f52, %f50, %f51, %f49;
	add.s32 	%r192, %r188, %r107;
	mad.lo.s32 	%r193, %r192, %r108, %r48;
	mul.wide.s32 	%rd50, %r193, 4;
	add.s64 	%rd51, %rd2, %rd50;
	ld.global.f32 	%f53, [%rd51];
	add.s32 	%r194, %r190, %r110;
	mad.lo.s32 	%r195, %r194, %r111, %r217;
	mul.wide.s32 	%rd52, %r195, 4;
	add.s64 	%rd53, %rd1, %rd52;
	ld.global.f32 	%f54, [%rd53];
	fma.rn.f32 	%f67, %f53, %f54, %f52;
	add.s32 	%r236, %r236, 4;
$L__BB0_16:
	and.b32  	%r196, %r106, 3;
	setp.eq.s32 	%p19, %r196, 0;
	@%p19 bra 	$L__BB0_6;
	setp.eq.s32 	%p20, %r196, 1;
	@%p20 bra 	$L__BB0_19;
	add.s32 	%r197, %r236, %r7;
	mad.lo.s32 	%r198, %r197, %r107, %r30;
	mad.lo.s32 	%r199, %r198, %r108, %r48;
	mul.wide.s32 	%rd54, %r199, 4;
	add.s64 	%rd55, %rd2, %rd54;
	ld.global.f32 	%f56, [%rd55];
	add.s32 	%r200, %r236, %r8;
	mad.lo.s32 	%r201, %r200, %r110, %r216;
	mad.lo.s32 	%r202, %r201, %r111, %r217;
	mul.wide.s32 	%rd56, %r202, 4;
	add.s64 	%rd57, %rd1, %rd56;
	ld.global.f32 	%f57, [%rd57];
	fma.rn.f32 	%f58, %f56, %f57, %f67;
	add.s32 	%r203, %r198, %r107;
	mad.lo.s32 	%r204, %r203, %r108, %r48;
	mul.wide.s32 	%rd58, %r204, 4;
	add.s64 	%rd59, %rd2, %rd58;
	ld.global.f32 	%f59, [%rd59];
	add.s32 	%r205, %r201, %r110;
	mad.lo.s32 	%r206, %r205, %r111, %r217;
	mul.wide.s32 	%rd60, %r206, 4;
	add.s64 	%rd61, %rd1, %rd60;
	ld.global.f32 	%f60, [%rd61];
	fma.rn.f32 	%f67, %f59, %f60, %f58;
	add.s32 	%r236, %r236, 2;
$L__BB0_19:
	and.b32  	%r207, %r106, 1;
	setp.eq.b32 	%p21, %r207, 1;
	not.pred 	%p22, %p21;
	@%p22 bra 	$L__BB0_6;
	add.s32 	%r208, %r236, %r7;
	mad.lo.s32 	%r209, %r208, %r107, %r30;
	mad.lo.s32 	%r210, %r209, %r108, %r48;
	mul.wide.s32 	%rd62, %r210, 4;
	add.s64 	%rd63, %rd2, %rd62;
	ld.global.f32 	%f61, [%rd63];
	add.s32 	%r211, %r236, %r8;
	mad.lo.s32 	%r212, %r211, %r110, %r216;
	mad.lo.s32 	%r213, %r212, %r111, %r217;
	mul.wide.s32 	%rd64, %r213, 4;
	add.s64 	%rd65, %rd1, %rd64;
	ld.global.f32 	%f62, [%rd65];
	fma.rn.f32 	%f67, %f61, %f62, %f67;
	bra.uni 	$L__BB0_6;

}


// ===== COMPILED SASS (sm_100) =====

	.target	sm_100

	.elftype	@"ET_EXEC"


//--------------------- .note.nv.tkinfo           --------------------------
	.section	.note.nv.tkinfo,"",@"SHT_NOTE"
	.sectionflags	@"SHF_NOTE_NV_TKINFO"
	.tkinfo
        /*0018*/ 	.word	0x00000002
        /*0030*/ 	.string	""
        /*0030*/ 	.string	"ptxas"
        /*0030*/ 	.string	"Cuda compilation tools, release 13.0, V13.0.88"
        /*0030*/ 	.string	"Build cuda_13.0.r13.0/compiler.36424714_0"
        /*0030*/ 	.string	"-arch sm_100 -m 64 "



//--------------------- .note.nv.cuinfo           --------------------------
	.section	.note.nv.cuinfo,"",@"SHT_NOTE"
	.sectionflags	@"SHF_NOTE_NV_CUINFO"
        /*0018*/ 	.short	0x0002
        /*001a*/ 	.short	0x0064
        /*001c*/ 	.short	0x0082
	.zero		2


//--------------------- .nv.info                  --------------------------
	.section	.nv.info,"",@"SHT_CUDA_INFO"
	.align	4


	//----- nvinfo : EIATTR_REGCOUNT
	.align		4
        /*0000*/ 	.byte	0x04, 0x2f
        /*0002*/ 	.short	(.L_1 - .L_0)
	.align		4
.L_0:
        /*0004*/ 	.word	index@(_Z19naive_conv2d_kerneliiiiiiiiiiiiiPfS_S_)
        /*0008*/ 	.word	0x00000038


	//----- nvinfo : EIATTR_FRAME_SIZE
	.align		4
.L_1:
        /*000c*/ 	.byte	0x04, 0x11
        /*000e*/ 	.short	(.L_3 - .L_2)
	.align		4
.L_2:
        /*0010*/ 	.word	index@(_Z19naive_conv2d_kerneliiiiiiiiiiiiiPfS_S_)
        /*0014*/ 	.word	0x00000000


	//----- nvinfo : EIATTR_MIN_STACK_SIZE
	.align		4
.L_3:
        /*0018*/ 	.byte	0x04, 0x12
        /*001a*/ 	.short	(.L_5 - .L_4)
	.align		4
.L_4:
        /*001c*/ 	.word	index@(_Z19naive_conv2d_kerneliiiiiiiiiiiiiPfS_S_)
        /*0020*/ 	.word	0x00000000
.L_5:


//--------------------- .nv.compat                --------------------------
	.section	.nv.compat,"",@"SHT_CUDA_COMPAT_INFO"
	.align	4
        /*0000*/ 	.byte	0x02, 0x09, 0x00, 0x00, 0x02, 0x02, 0x01, 0x00, 0x02, 0x05, 0x05, 0x00, 0x03, 0x07, 0x01, 0x01
        /*0010*/ 	.byte	0x02, 0x03, 0x00, 0x00, 0x02, 0x06, 0x01, 0x00, 0x04, 0x0b, 0x08, 0x00, 0x09, 0x00, 0x00, 0x00
        /*0020*/ 	.byte	0x00, 0x00, 0x00, 0x00


//--------------------- .nv.info._Z19naive_conv2d_kerneliiiiiiiiiiiiiPfS_S_ --------------------------
	.section	.nv.info._Z19naive_conv2d_kerneliiiiiiiiiiiiiPfS_S_,"",@"SHT_CUDA_INFO"
	.sectionflags	@""
	.align	4


	//----- nvinfo : EIATTR_CUDA_API_VERSION
	.align		4
        /*0000*/ 	.byte	0x04, 0x37
        /*0002*/ 	.short	(.L_7 - .L_6)
.L_6:
        /*0004*/ 	.word	0x00000082


	//----- nvinfo : EIATTR_KPARAM_INFO
	.align		4
.L_7:
        /*0008*/ 	.byte	0x04, 0x17
        /*000a*/ 	.short	(.L_9 - .L_8)
.L_8:
        /*000c*/ 	.word	0x00000000
        /*0010*/ 	.short	0x000f
        /*0012*/ 	.short	0x0048
        /*0014*/ 	.byte	0x00, 0xf5, 0x21, 0x00


	//----- nvinfo : EIATTR_KPARAM_INFO
	.align		4
.L_9:
        /*0018*/ 	.byte	0x04, 0x17
        /*001a*/ 	.short	(.L_11 - .L_10)
.L_10:
        /*001c*/ 	.word	0x00000000
        /*0020*/ 	.short	0x000e
        /*0022*/ 	.short	0x0040
        /*0024*/ 	.byte	0x00, 0xf5, 0x21, 0x00


	//----- nvinfo : EIATTR_KPARAM_INFO
	.align		4
.L_11:
        /*0028*/ 	.byte	0x04, 0x17
        /*002a*/ 	.short	(.L_13 - .L_12)
.L_12:
        /*002c*/ 	.word	0x00000000
        /*0030*/ 	.short	0x000d
        /*0032*/ 	.short	0x0038
        /*0034*/ 	.byte	0x00, 0xf5, 0x21, 0x00


	//----- nvinfo : EIATTR_KPARAM_INFO
	.align		4
.L_13:
        /*0038*/ 	.byte	0x04, 0x17
        /*003a*/ 	.short	(.L_15 - .L_14)
.L_14:
        /*003c*/ 	.word	0x00000000
        /*0040*/ 	.short	0x000c
        /*0042*/ 	.short	0x0030
        /*0044*/ 	.byte	0x00, 0xf0, 0x11, 0x00


	//----- nvinfo : EIATTR_KPARAM_INFO
	.align		4
.L_15:
        /*0048*/ 	.byte	0x04, 0x17
        /*004a*/ 	.short	(.L_17 - .L_16)
.L_16:
        /*004c*/ 	.word	0x00000000
        /*0050*/ 	.short	0x000b
        /*0052*/ 	.short	0x002c
        /*0054*/ 	.byte	0x00, 0xf0, 0x11, 0x00


	//----- nvinfo : EIATTR_KPARAM_INFO
	.align		4
.L_17:
        /*0058*/ 	.byte	0x04, 0x17
        /*005a*/ 	.short	(.L_19 - .L_18)
.L_18:
        /*005c*/ 	.word	0x00000000
        /*0060*/ 	.short	0x000a
        /*0062*/ 	.short	0x0028
        /*0064*/ 	.byte	0x00, 0xf0, 0x11, 0x00


	//----- nvinfo : EIATTR_KPARAM_INFO
	.align		4
.L_19:
        /*0068*/ 	.byte	0x04, 0x17
        /*006a*/ 	.short	(.L_21 - .L_20)
.L_20:
        /*006c*/ 	.word	0x00000000
        /*0070*/ 	.short	0x0009
        /*0072*/ 	.short	0x0024
        /*0074*/ 	.byte	0x00, 0xf0, 0x11, 0x00


	//----- nvinfo : EIATTR_KPARAM_INFO
	.align		4
.L_21:
        /*0078*/ 	.byte	0x04, 0x17
        /*007a*/ 	.short	(.L_23 - .L_22)
.L_22:
        /*007c*/ 	.word	0x00000000
        /*0080*/ 	.short	0x0008
        /*0082*/ 	.short	0x0020
        /*0084*/ 	.byte	0x00, 0xf0, 0x11, 0x00


	//----- nvinfo : EIATTR_KPARAM_INFO
	.align		4
.L_23:
        /*0088*/ 	.byte	0x04, 0x17
        /*008a*/ 	.short	(.L_25 - .L_24)
.L_24:
        /*008c*/ 	.word	0x00000000
        /*0090*/ 	.short	0x0007
        /*0092*/ 	.short	0x001c
        /*0094*/ 	.byte	0x00, 0xf0, 0x11, 0x00


	//----- nvinfo : EIATTR_KPARAM_INFO
	.align		4
.L_25:
        /*0098*/ 	.byte	0x04, 0x17
        /*009a*/ 	.short	(.L_27 - .L_26)
.L_26:
        /*009c*/ 	.word	0x00000000
        /*00a0*/ 	.short	0x0006
        /*00a2*/ 	.short	0x0018
        /*00a4*/ 	.byte	0x00, 0xf0, 0x11, 0x00


	//----- nvinfo : EIATTR_KPARAM_INFO
	.align		4
.L_27:
        /*00a8*/ 	.byte	0x04, 0x17
        /*00aa*/ 	.short	(.L_29 - .L_28)
.L_28:
        /*00ac*/ 	.word	0x00000000
        /*00b0*/ 	.short	0x0005
        /*00b2*/ 	.short	0x0014
        /*00b4*/ 	.byte	0x00, 0xf0, 0x11, 0x00


	//----- nvinfo : EIATTR_KPARAM_INFO
	.align		4
.L_29:
        /*00b8*/ 	.byte	0x04, 0x17
        /*00ba*/ 	.short	(.L_31 - .L_30)
.L_30:
        /*00bc*/ 	.word	0x00000000
        /*00c0*/ 	.short	0x0004
        /*00c2*/ 	.short	0x0010
        /*00c4*/ 	.byte	0x00, 0xf0, 0x11, 0x00


	//----- nvinfo : EIATTR_KPARAM_INFO
	.align		4
.L_31:
        /*00c8*/ 	.byte	0x04, 0x17
        /*00ca*/ 	.short	(.L_33 - .L_32)
.L_32:
        /*00cc*/ 	.word	0x00000000
        /*00d0*/ 	.short	0x0003
        /*00d2*/ 	.short	0x000c
        /*00d4*/ 	.byte	0x00, 0xf0, 0x11, 0x00


	//----- nvinfo : EIATTR_KPARAM_INFO
	.align		4
.L_33:
        /*00d8*/ 	.byte	0x04, 0x17
        /*00da*/ 	.short	(.L_35 - .L_34)
.L_34:
        /*00dc*/ 	.word	0x00000000
        /*00e0*/ 	.short	0x0002
        /*00e2*/ 	.short	0x0008
        /*00e4*/ 	.byte	0x00, 0xf0, 0x11, 0x00


	//----- nvinfo : EIATTR_KPARAM_INFO
	.align		4
.L_35:
        /*00e8*/ 	.byte	0x04, 0x17
        /*00ea*/ 	.short	(.L_37 - .L_36)
.L_36:
        /*00ec*/ 	.word	0x00000000
        /*00f0*/ 	.short	0x0001
        /*00f2*/ 	.short	0x0004
        /*00f4*/ 	.byte	0x00, 0xf0, 0x11, 0x00


	//----- nvinfo : EIATTR_KPARAM_INFO
	.align		4
.L_37:
        /*00f8*/ 	.byte	0x04, 0x17
        /*00fa*/ 	.short	(.L_39 - .L_38)
.L_38:
        /*00fc*/ 	.word	0x00000000
        /*0100*/ 	.short	0x0000
        /*0102*/ 	.short	0x0000
        /*0104*/ 	.byte	0x00, 0xf0, 0x11, 0x00


	//----- nvinfo : EIATTR_SPARSE_MMA_MASK
	.align		4
.L_39:
        /*0108*/ 	.byte	0x03, 0x50
        /*010a*/ 	.short	0x0000


	//----- nvinfo : EIATTR_MAXREG_COUNT
	.align		4
        /*010c*/ 	.byte	0x03, 0x1b
        /*010e*/ 	.short	0x00ff


	//----- nvinfo : EIATTR_MERCURY_ISA_VERSION
	.align		4
        /*0110*/ 	.byte	0x03, 0x5f
        /*0112*/ 	.short	0x0101


	//----- nvinfo : EIATTR_VRC_CTA_INIT_COUNT
	.align		4
        /*0114*/ 	.byte	0x02, 0x4a
	.zero		1
	.zero		1


	//----- nvinfo : EIATTR_EXIT_INSTR_OFFSETS
	.align		4
        /*0118*/ 	.byte	0x04, 0x1c
        /*011a*/ 	.short	(.L_41 - .L_40)


	//   ....[0]....
.L_40:
        /*011c*/ 	.word	0x00000120


	//   ....[1]....
        /*0120*/ 	.word	0x00001560


	//----- nvinfo : EIATTR_CRS_STACK_SIZE
	.align		4
.L_41:
        /*0124*/ 	.byte	0x04, 0x1e
        /*0126*/ 	.short	(.L_43 - .L_42)
.L_42:
        /*0128*/ 	.word	0x00000000


	//----- nvinfo : EIATTR_CBANK_PARAM_SIZE
	.align		4
.L_43:
        /*012c*/ 	.byte	0x03, 0x19
        /*012e*/ 	.short	0x0050


	//----- nvinfo : EIATTR_PARAM_CBANK
	.align		4
        /*0130*/ 	.byte	0x04, 0x0a
        /*0132*/ 	.short	(.L_45 - .L_44)
	.align		4
.L_44:
        /*0134*/ 	.word	index@(.nv.constant0._Z19naive_conv2d_kerneliiiiiiiiiiiiiPfS_S_)
        /*0138*/ 	.short	0x0380
        /*013a*/ 	.short	0x0050


	//----- nvinfo : EIATTR_SW_WAR
	.align		4
.L_45:
        /*013c*/ 	.byte	0x04, 0x36
        /*013e*/ 	.short	(.L_47 - .L_46)
.L_46:
        /*0140*/ 	.word	0x00000008
.L_47:


//--------------------- .nv.callgraph             --------------------------
	.section	.nv.callgraph,"",@"SHT_CUDA_CALLGRAPH"
	.align	4
	.sectionentsize	8
	.align		4
        /*0000*/ 	.word	0x00000000
	.align		4
        /*0004*/ 	.word	0xffffffff
	.align		4
        /*0008*/ 	.word	0x00000000
	.align		4
        /*000c*/ 	.word	0xfffffffe
	.align		4
        /*0010*/ 	.word	0x00000000
	.align		4
        /*0014*/ 	.word	0xfffffffd
	.align		4
        /*0018*/ 	.word	0x00000000
	.align		4
        /*001c*/ 	.word	0xfffffffc


//--------------------- .text._Z19naive_conv2d_kerneliiiiiiiiiiiiiPfS_S_ --------------------------
	.section	.text._Z19naive_conv2d_kerneliiiiiiiiiiiiiPfS_S_,"ax",@progbits
	.align	128
        .global         _Z19naive_conv2d_kerneliiiiiiiiiiiiiPfS_S_
        .type           _Z19naive_conv2d_kerneliiiiiiiiiiiiiPfS_S_,@function
        .size           _Z19naive_conv2d_kerneliiiiiiiiiiiiiPfS_S_,(.L_x_10 - _Z19naive_conv2d_kerneliiiiiiiiiiiiiPfS_S_)
        .other          _Z19naive_conv2d_kerneliiiiiiiiiiiiiPfS_S_,@"STO_CUDA_ENTRY STV_DEFAULT"
_Z19naive_conv2d_kerneliiiiiiiiiiiiiPfS_S_:
.text._Z19naive_conv2d_kerneliiiiiiiiiiiiiPfS_S_:
[----:B------:R-:W-:Y:S01]  /*0000*/  LDC R1, c[0x0][0x37c] ;  /* 0x0000df00ff017b82 */ /* 0x000fe20000000800 */
[----:B------:R-:W0:Y:S07]  /*0010*/  S2R R5, SR_TID.Y ;  /* 0x0000000000057919 */ /* 0x000e2e0000002200 */
[----:B------:R-:W1:Y:S01]  /*0020*/  LDC R2, c[0x0][0x360] ;  /* 0x0000d800ff027b82 */ /* 0x000e620000000800 */
[----:B------:R-:W2:Y:S01]  /*0030*/  LDCU UR6, c[0x0][0x39c] ;  /* 0x00007380ff0677ac */ /* 0x000ea20008000800 */
[----:B------:R-:W1:Y:S01]  /*0040*/  S2R R3, SR_TID.X ;  /* 0x0000000000037919 */ /* 0x000e620000002100 */
[----:B------:R-:W3:Y:S05]  /*0050*/  LDCU UR7, c[0x0][0x390] ;  /* 0x00007200ff0777ac */ /* 0x000eea0008000800 */
[----:B------:R-:W0:Y:S08]  /*0060*/  S2UR UR5, SR_CTAID.Y ;  /* 0x00000000000579c3 */ /* 0x000e300000002600 */
[----:B------:R-:W0:Y:S08]  /*0070*/  LDC R0, c[0x0][0x364] ;  /* 0x0000d900ff007b82 */ /* 0x000e300000000800 */
[----:B------:R-:W1:Y:S08]  /*0080*/  S2UR UR4, SR_CTAID.X ;  /* 0x00000000000479c3 */ /* 0x000e700000002500 */
[----:B------:R-:W2:Y:S08]  /*0090*/  LDC R7, c[0x0][0x3a0] ;  /* 0x0000e800ff077b82 */ /* 0x000eb00000000800 */
[----:B------:R-:W4:Y:S01]  /*00a0*/  S2UR UR11, SR_CTAID.Z ;  /* 0x00000000000b79c3 */ /* 0x000f220000002700 */
[----:B0-----:R-:W-:-:S05]  /*00b0*/  IMAD R0, R0, UR5, R5 ;  /* 0x0000000500007c24 */ /* 0x001fca000f8e0205 */
[----:B---3--:R-:W-:Y:S02]  /*00c0*/  ISETP.GE.AND P0, PT, R0, UR7, PT ;  /* 0x0000000700007c0c */ /* 0x008fe4000bf06270 */
[----:B------:R-:W4:Y:S01]  /*00d0*/  LDC R4, c[0x0][0x380] ;  /* 0x0000e000ff047b82 */ /* 0x000f220000000800 */
[----:B-1----:R-:W-:Y:S02]  /*00e0*/  IMAD R2, R2, UR4, R3 ;  /* 0x0000000402027c24 */ /* 0x002fe4000f8e0203 */
[----:B--2---:R-:W-:-:S05]  /*00f0*/  IMAD R3, R7, UR6, RZ ;  /* 0x0000000607037c24 */ /* 0x004fca000f8e02ff */
[----:B------:R-:W-:-:S04]  /*0100*/  ISETP.GE.OR P0, PT, R2, R3, P0 ;  /* 0x000000030200720c */ /* 0x000fc80000706670 */
[----:B----4-:R-:W-:-:S13]  /*0110*/  ISETP.LE.OR P0, PT, R4, UR11, P0 ;  /* 0x0000000b04007c0c */ /* 0x010fda0008703670 */
[----:B------:R-:W-:Y:S05]  /*0120*/  @P0 EXIT ;  /* 0x000000000000094d */ /* 0x000fea0003800000 */
[----:B------:R-:W-:Y:S01]  /*0130*/  IABS R6, R7 ;  /* 0x0000000700067213 */ /* 0x000fe20000000000 */
[----:B------:R-:W0:Y:S01]  /*0140*/  LDC R11, c[0x0][0x394] ;  /* 0x0000e500ff0b7b82 */ /* 0x000e220000000800 */
[----:B------:R-:W-:Y:S01]  /*0150*/  IABS R8, R2 ;  /* 0x0000000200087213 */ /* 0x000fe20000000000 */
[----:B------:R-:W1:Y:S01]  /*0160*/  LDCU UR5, c[0x0][0x3a8] ;  /* 0x00007500ff0577ac */ /* 0x000e620008000800 */
[----:B------:R-:W2:Y:S01]  /*0170*/  I2F.RP R3, R6 ;  /* 0x0000000600037306 */ /* 0x000ea20000209400 */
[----:B------:R-:W-:Y:S01]  /*0180*/  MOV R48, RZ ;  /* 0x000000ff00307202 */ /* 0x000fe20000000f00 */
[----:B------:R-:W3:Y:S01]  /*0190*/  LDCU UR4, c[0x0][0x3a4] ;  /* 0x00007480ff0477ac */ /* 0x000ee20008000800 */
[----:B------:R-:W4:Y:S05]  /*01a0*/  LDCU.64 UR12, c[0x0][0x358] ;  /* 0x00006b00ff0c77ac */ /* 0x000f2a0008000a00 */
[----:B--2---:R-:W2:Y:S02]  /*01b0*/  MUFU.RCP R3, R3 ;  /* 0x0000000300037308 */ /* 0x004ea40000001000 */
[----:B--2---:R-:W-:-:S06]  /*01c0*/  IADD3 R4, PT, PT, R3, 0xffffffe, RZ ;  /* 0x0ffffffe03047810 */ /* 0x004fcc0007ffe0ff */
[----:B------:R2:W5:Y:S02]  /*01d0*/  F2I.FTZ.U32.TRUNC.NTZ R5, R4 ;  /* 0x0000000400057305 */ /* 0x000564000021f000 */
[----:B--2---:R-:W-:Y:S01]  /*01e0*/  HFMA2 R4, -RZ, RZ, 0, 0 ;  /* 0x00000000ff047431 */ /* 0x004fe200000001ff */
[----:B-----5:R-:W-:-:S05]  /*01f0*/  IADD3 R9, PT, PT, RZ, -R5, RZ ;  /* 0x80000005ff097210 */ /* 0x020fca0007ffe0ff */
[----:B------:R-:W-:-:S04]  /*0200*/  IMAD R9, R9, R6, RZ ;  /* 0x0000000609097224 */ /* 0x000fc800078e02ff */
[----:B------:R-:W-:Y:S02]  /*0210*/  IMAD.HI.U32 R5, R5, R9, R4 ;  /* 0x0000000905057227 */ /* 0x000fe400078e0004 */
[----:B------:R-:W1:Y:S04]  /*0220*/  LDC R4, c[0x0][0x3b0] ;  /* 0x0000ec00ff047b82 */ /* 0x000e680000000800 */
[----:B------:R-:W-:-:S05]  /*0230*/  IMAD.HI.U32 R5, R5, R8, RZ ;  /* 0x0000000805057227 */ /* 0x000fca00078e00ff */
[----:B------:R-:W-:-:S05]  /*0240*/  IADD3 R3, PT, PT, -R5, RZ, RZ ;  /* 0x000000ff05037210 */ /* 0x000fca0007ffe1ff */
[----:B------:R-:W-:-:S05]  /*0250*/  IMAD R3, R6, R3, R8 ;  /* 0x0000000306037224 */ /* 0x000fca00078e0208 */
[----:B------:R-:W-:-:S13]  /*0260*/  ISETP.GT.U32.AND P2, PT, R6, R3, PT ;  /* 0x000000030600720c */ /* 0x000fda0003f44070 */
[-C--:B------:R-:W-:Y:S02]  /*0270*/  @!P2 IADD3 R3, PT, PT, R3, -R6.reuse, RZ ;  /* 0x800000060303a210 */ /* 0x080fe40007ffe0ff */
[----:B------:R-:W-:Y:S02]  /*0280*/  @!P2 IADD3 R5, PT, PT, R5, 0x1, RZ ;  /* 0x000000010505a810 */ /* 0x000fe40007ffe0ff */
[----:B------:R-:W-:Y:S02]  /*0290*/  ISETP.GE.U32.AND P0, PT, R3, R6, PT ;  /* 0x000000060300720c */ /* 0x000fe40003f06070 */
[----:B------:R-:W2:Y:S01]  /*02a0*/  LDC R6, c[0x0][0x398] ;  /* 0x0000e600ff067b82 */ /* 0x000ea20000000800 */
[----:B------:R-:W-:Y:S02]  /*02b0*/  LOP3.LUT R3, R2, R7, RZ, 0x3c, !PT ;  /* 0x0000000702037212 */ /* 0x000fe400078e3cff */
[----:B------:R-:W-:Y:S02]  /*02c0*/  ISETP.NE.AND P2, PT, R7, RZ, PT ;  /* 0x000000ff0700720c */ /* 0x000fe40003f45270 */
[----:B------:R-:W-:-:S06]  /*02d0*/  ISETP.GE.AND P1, PT, R3, RZ, PT ;  /* 0x000000ff0300720c */ /* 0x000fcc0003f26270 */
[----:B------:R-:W-:-:S07]  /*02e0*/  @P0 IADD3 R5, PT, PT, R5, 0x1, RZ ;  /* 0x0000000105050810 */ /* 0x000fce0007ffe0ff */
[----:B------:R-:W-:Y:S02]  /*02f0*/  @!P1 IADD3 R5, PT, PT, -R5, RZ, RZ ;  /* 0x000000ff05059210 */ /* 0x000fe40007ffe1ff */
[----:B------:R-:W-:Y:S02]  /*0300*/  @!P2 LOP3.LUT R5, RZ, R7, RZ, 0x33, !PT ;  /* 0x00000007ff05a212 */ /* 0x000fe400078e33ff */
[----:B--2---:R-:W-:-:S03]  /*0310*/  ISETP.GE.AND P0, PT, R6, 0x1, PT ;  /* 0x000000010600780c */ /* 0x004fc60003f06270 */
[C---:B---3--:R-:W-:Y:S01]  /*0320*/  IMAD R19, R5.reuse, UR4, RZ ;  /* 0x0000000405137c24 */ /* 0x048fe2000f8e02ff */
[----:B------:R-:W-:Y:S02]  /*0330*/  IADD3 R3, PT, PT, -R5, RZ, RZ ;  /* 0x000000ff05037210 */ /* 0x000fe40007ffe1ff */
[----:B0-----:R-:W-:-:S03]  /*0340*/  ISETP.LT.OR P0, PT, R11, 0x1, !P0 ;  /* 0x000000010b00780c */ /* 0x001fc60004701670 */
[----:B------:R-:W-:-:S04]  /*0350*/  IMAD R3, R7, R3, R2 ;  /* 0x0000000307037224 */ /* 0x000fc800078e0202 */
[----:B-1----:R-:W-:-:S06]  /*0360*/  IMAD R3, R3, UR5, -R4 ;  /* 0x0000000503037c24 */ /* 0x002fcc000f8e0a04 */
[----:B----4-:R-:W-:Y:S05]  /*0370*/  @P0 BRA `(.L_x_0) ;  /* 0x0000001000540947 */ /* 0x010fea0003800000 */
[----:B------:R-:W0:Y:S01]  /*0380*/  LDCU UR14, c[0x0][0x384] ;  /* 0x00007080ff0e77ac */ /* 0x000e220008000800 */
[----:B------:R-:W1:Y:S01]  /*0390*/  LDC.64 R8, c[0x0][0x388] ;  /* 0x0000e200ff087b82 */ /* 0x000e620000000a00 */
[C---:B------:R-:W-:Y:S01]  /*03a0*/  IMAD R6, R11.reuse, R6, RZ ;  /* 0x000000060b067224 */ /* 0x040fe200078e02ff */
[----:B------:R-:W-:Y:S01]  /*03b0*/  MOV R48, RZ ;  /* 0x000000ff00307202 */ /* 0x000fe20000000f00 */
[----:B------:R-:W2:Y:S01]  /*03c0*/  LDCU UR15, c[0x0][0x3ac] ;  /* 0x00007580ff0f77ac */ /* 0x000ea20008000800 */
[----:B0-----:R-:W-:Y:S02]  /*03d0*/  UIMAD UR7, UR11, UR14, URZ ;  /* 0x0000000e0b0772a4 */ /* 0x001fe4000f8e02ff */
[----:B------:R-:W-:Y:S02]  /*03e0*/  IMAD R11, R11, UR14, RZ ;  /* 0x0000000e0b0b7c24 */ /* 0x000fe4000f8e02ff */
[----:B------:R-:W-:Y:S02]  /*03f0*/  UIADD3 UR4, UPT, UPT, UR7, 0x2, URZ ;  /* 0x0000000207047890 */ /* 0x000fe4000fffe0ff */
[----:B------:R-:W-:Y:S01]  /*0400*/  IMAD R10, R0, R11, RZ ;  /* 0x0000000b000a7224 */ /* 0x000fe200078e02ff */
[----:B------:R-:W-:Y:S01]  /*0410*/  UIADD3 UR5, UPT, UPT, UR7, 0x3, URZ ;  /* 0x0000000307057890 */ /* 0x000fe2000fffe0ff */
[----:B-1----:R-:W-:Y:S01]  /*0420*/  IMAD R4, R8, UR11, RZ ;  /* 0x0000000b08047c24 */ /* 0x002fe2000f8e02ff */
[----:B------:R-:W-:-:S02]  /*0430*/  UIADD3 UR6, UPT, UPT, UR7, 0x4, URZ ;  /* 0x0000000407067890 */ /* 0x000fc4000fffe0ff */
[C---:B------:R-:W-:Y:S01]  /*0440*/  IMAD R7, R8.reuse, UR7, R8 ;  /* 0x0000000708077c24 */ /* 0x040fe2000f8e0208 */
[----:B------:R-:W-:Y:S01]  /*0450*/  UIADD3 UR8, UPT, UPT, UR7, 0x5, URZ ;  /* 0x0000000507087890 */ /* 0x000fe2000fffe0ff */
[C-C-:B------:R-:W-:Y:S01]  /*0460*/  IMAD R12, R8.reuse, UR4, R19.reuse ;  /* 0x00000004080c7c24 */ /* 0x140fe2000f8e0213 */
[----:B------:R-:W-:Y:S01]  /*0470*/  UIADD3 UR9, UPT, UPT, UR7, 0x6, URZ ;  /* 0x0000000607097890 */ /* 0x000fe2000fffe0ff */
[C-C-:B------:R-:W-:Y:S01]  /*0480*/  IMAD R13, R8.reuse, UR5, R19.reuse ;  /* 0x00000005080d7c24 */ /* 0x140fe2000f8e0213 */
[----:B------:R-:W-:Y:S01]  /*0490*/  UIADD3 UR10, UPT, UPT, UR7, 0x7, URZ ;  /* 0x00000007070a7890 */ /* 0x000fe2000fffe0ff */
[C---:B------:R-:W-:Y:S01]  /*04a0*/  IMAD R14, R8.reuse, UR6, R19 ;  /* 0x00000006080e7c24 */ /* 0x040fe2000f8e0213 */
[----:B--2---:R-:W-:Y:S01]  /*04b0*/  IADD3 R7, PT, PT, R19, -UR15, R7 ;  /* 0x8000000f13077c10 */ /* 0x004fe2000fffe007 */
[--C-:B------:R-:W-:Y:S01]  /*04c0*/  IMAD R15, R8, UR8, R19.reuse ;  /* 0x00000008080f7c24 */ /* 0x100fe2000f8e0213 */
[----:B------:R-:W-:Y:S01]  /*04d0*/  IADD3 R12, PT, PT, R12, -UR15, RZ ;  /* 0x8000000f0c0c7c10 */ /* 0x000fe2000fffe0ff */
[C-C-:B------:R-:W-:Y:S01]  /*04e0*/  IMAD R16, R8.reuse, UR9, R19.reuse ;  /* 0x0000000908107c24 */ /* 0x140fe2000f8e0213 */
[----:B------:R-:W-:Y:S01]  /*04f0*/  IADD3 R13, PT, PT, R13, -UR15, RZ ;  /* 0x8000000f0d0d7c10 */ /* 0x000fe2000fffe0ff */
[--C-:B------:R-:W-:Y:S01]  /*0500*/  IMAD R17, R8, UR10, R19.reuse ;  /* 0x0000000a08117c24 */ /* 0x100fe2000f8e0213 */
[----:B------:R-:W-:Y:S01]  /*0510*/  IADD3 R14, PT, PT, R14, -UR15, RZ ;  /* 0x8000000f0e0e7c10 */ /* 0x000fe2000fffe0ff */
[----:B------:R-:W-:Y:S01]  /*0520*/  IMAD R4, R4, UR14, R19 ;  /* 0x0000000e04047c24 */ /* 0x000fe2000f8e0213 */
[----:B------:R-:W-:Y:S01]  /*0530*/  IADD3 R15, PT, PT, R15, -UR15, RZ ;  /* 0x8000000f0f0f7c10 */ /* 0x000fe2000fffe0ff */
[----:B------:R-:W-:Y:S01]  /*0540*/  IMAD R5, R8, R9, RZ ;  /* 0x0000000908057224 */ /* 0x000fe200078e02ff */
[----:B------:R-:W-:Y:S01]  /*0550*/  IADD3 R8, PT, PT, R19, -UR15, RZ ;  /* 0x8000000f13087c10 */ /* 0x000fe2000fffe0ff */
[----:B------:R-:W-:Y:S01]  /*0560*/  IMAD R9, R0, UR14, RZ ;  /* 0x0000000e00097c24 */ /* 0x000fe2000f8e02ff */
[----:B------:R-:W-:Y:S01]  /*0570*/  IADD3 R11, PT, PT, R4, -UR15, RZ ;  /* 0x8000000f040b7c10 */ /* 0x000fe2000fffe0ff */
[----:B------:R-:W-:Y:S01]  /*0580*/  ULOP3.LUT UR8, UR14, 0x7ffffff8, URZ, 0xc0, !UPT ;  /* 0x7ffffff80e087892 */ /* 0x000fe2000f8ec0ff */
[----:B------:R-:W-:Y:S01]  /*0590*/  IADD3 R16, PT, PT, R16, -UR15, RZ ;  /* 0x8000000f10107c10 */ /* 0x000fe2000fffe0ff */
[----:B------:R-:W-:Y:S01]  /*05a0*/  UMOV UR4, URZ ;  /* 0x000000ff00047c82 */ /* 0x000fe20008000000 */
[----:B------:R-:W-:-:S09]  /*05b0*/  IADD3 R17, PT, PT, R17, -UR15, RZ ;  /* 0x8000000f11117c10 */ /* 0x000fd2000fffe0ff */
.L_x_8:
[----:B------:R-:W0:Y:S01]  /*05c0*/  LDCU UR5, c[0x0][0x38c] ;  /* 0x00007180ff0577ac */ /* 0x000e220008000800 */
[----:B------:R-:W-:Y:S02]  /*05d0*/  IADD3 R4, PT, PT, R13, UR4, RZ ;  /* 0x000000040d047c10 */ /* 0x000fe4000fffe0ff */
[----:B------:R-:W-:Y:S02]  /*05e0*/  IADD3 R30, PT, PT, R14, UR4, RZ ;  /* 0x000000040e1e7c10 */ /* 0x000fe4000fffe0ff */
[----:B------:R-:W-:Y:S02]  /*05f0*/  IADD3 R24, PT, PT, R15, UR4, RZ ;  /* 0x000000040f187c10 */ /* 0x000fe4000fffe0ff */
[----:B------:R-:W-:Y:S02]  /*0600*/  IADD3 R32, PT, PT, R16, UR4, RZ ;  /* 0x0000000410207c10 */ /* 0x000fe4000fffe0ff */
[----:B------:R-:W-:Y:S02]  /*0610*/  IADD3 R26, PT, PT, R17, UR4, RZ ;  /* 0x00000004111a7c10 */ /* 0x000fe4000fffe0ff */
[----:B------:R-:W-:-:S02]  /*0620*/  IADD3 R34, PT, PT, R11, UR4, RZ ;  /* 0x000000040b227c10 */ /* 0x000fc4000fffe0ff */
[C---:B------:R-:W-:Y:S02]  /*0630*/  IADD3 R18, PT, PT, R9.reuse, 0x7, RZ ;  /* 0x0000000709127810 */ /* 0x040fe40007ffe0ff */
[C---:B------:R-:W-:Y:S02]  /*0640*/  IADD3 R19, PT, PT, R9.reuse, 0x3, RZ ;  /* 0x0000000309137810 */ /* 0x040fe40007ffe0ff */
[C---:B------:R-:W-:Y:S01]  /*0650*/  IADD3 R20, PT, PT, R9.reuse, 0x4, RZ ;  /* 0x0000000409147810 */ /* 0x040fe20007ffe0ff */
[--C-:B0-----:R-:W-:Y:S01]  /*0660*/  IMAD R23, R4, UR5, R3.reuse ;  /* 0x0000000504177c24 */ /* 0x101fe2000f8e0203 */
[C---:B------:R-:W-:Y:S01]  /*0670*/  IADD3 R21, PT, PT, R9.reuse, 0x5, RZ ;  /* 0x0000000509157810 */ /* 0x040fe20007ffe0ff */
[--C-:B------:R-:W-:Y:S01]  /*0680*/  IMAD R30, R30, UR5, R3.reuse ;  /* 0x000000051e1e7c24 */ /* 0x100fe2000f8e0203 */
[----:B------:R-:W-:Y:S01]  /*0690*/  IADD3 R22, PT, PT, R9, 0x6, RZ ;  /* 0x0000000609167810 */ /* 0x000fe20007ffe0ff */
[--C-:B------:R-:W-:Y:S02]  /*06a0*/  IMAD R31, R24, UR5, R3.reuse ;  /* 0x00000005181f7c24 */ /* 0x100fe4000f8e0203 */
[----:B------:R-:W-:-:S02]  /*06b0*/  IMAD R32, R32, UR5, R3 ;  /* 0x0000000520207c24 */ /* 0x000fc4000f8e0203 */
[--C-:B------:R-:W-:Y:S02]  /*06c0*/  IMAD R33, R26, UR5, R3.reuse ;  /* 0x000000051a217c24 */ /* 0x100fe4000f8e0203 */
[----:B------:R-:W-:Y:S01]  /*06d0*/  IMAD R34, R34, UR5, R3 ;  /* 0x0000000522227c24 */ /* 0x000fe2000f8e0203 */
[----:B------:R-:W-:-:S06]  /*06e0*/  UMOV UR5, URZ ;  /* 0x000000ff00057c82 */ /* 0x000fcc0008000000 */
.L_x_7:
[----:B------:R-:W0:Y:S01]  /*06f0*/  LDCU.64 UR14, c[0x0][0x388] ;  /* 0x00007100ff0e77ac */ /* 0x000e220008000a00 */
[----:B------:R-:W-:Y:S01]  /*0700*/  IADD3 R4, PT, PT, R3, UR5, RZ ;  /* 0x0000000503047c10 */ /* 0x000fe2000fffe0ff */
[----:B------:R-:W-:Y:S01]  /*0710*/  BSSY.RECONVERGENT B0, `(.L_x_1) ;  /* 0x00000d3000007945 */ /* 0x000fe20003800200 */
[----:B------:R-:W-:Y:S01]  /*0720*/  IADD3 R25, PT, PT, R8, UR4, RZ ;  /* 0x0000000408197c10 */ /* 0x000fe2000fffe0ff */
[----:B------:R-:W1:Y:S01]  /*0730*/  LDCU UR10, c[0x0][0x384] ;  /* 0x00007080ff0a77ac */ /* 0x000e620008000800 */
[----:B0-----:R-:W-:Y:S02]  /*0740*/  ISETP.GE.AND P0, PT, R4, UR15, PT ;  /* 0x0000000f04007c0c */ /* 0x001fe4000bf06270 */
[C---:B------:R-:W-:Y:S02]  /*0750*/  LOP3.LUT R4, R25.reuse, R4, RZ, 0xfc, !PT ;  /* 0x0000000419047212 */ /* 0x040fe400078efcff */
[----:B------:R-:W-:-:S04]  /*0760*/  ISETP.LT.AND P0, PT, R25, UR14, !P0 ;  /* 0x0000000e19007c0c */ /* 0x000fc8000c701270 */
[----:B------:R-:W-:-:S04]  /*0770*/  ISETP.GT.AND P0, PT, R4, -0x1, P0 ;  /* 0xffffffff0400780c */ /* 0x000fc80000704270 */
[----:B-1----:R-:W-:-:S13]  /*0780*/  ISETP.LT.AND P0, PT, RZ, UR10, P0 ;  /* 0x0000000aff007c0c */ /* 0x002fda0008701270 */
[----:B------:R-:W-:Y:S05]  /*0790*/  @!P0 BRA `(.L_x_2) ;  /* 0x0000000c00288947 */ /* 0x000fea0003800000 */
[----:B------:R-:W-:Y:S01]  /*07a0*/  UISETP.GE.U32.AND UP0, UPT, UR10, 0x8, UPT ;  /* 0x000000080a00788c */ /* 0x000fe2000bf06070 */
[----:B------:R-:W-:-:S08]  /*07b0*/  HFMA2 R4, -RZ, RZ, 0, 0 ;  /* 0x00000000ff047431 */ /* 0x000fd000000001ff */
[----:B------:R-:W-:Y:S05]  /*07c0*/  BRA.U !UP0, `(.L_x_3) ;  /* 0x0000000508807547 */ /* 0x000fea000b800000 */
[----:B------:R-:W0:Y:S01]  /*07d0*/  LDC R4, c[0x0][0x394] ;  /* 0x0000e500ff047b82 */ /* 0x000e220000000800 */
[----:B------:R-:W1:Y:S01]  /*07e0*/  LDCU UR9, c[0x0][0x38c] ;  /* 0x00007180ff0977ac */ /* 0x000e620008000800 */
[----:B------:R-:W-:Y:S02]  /*07f0*/  IADD3 R25, PT, PT, R9, 0x2, RZ ;  /* 0x0000000209197810 */ /* 0x000fe40007ffe0ff */
[----:B------:R-:W-:Y:S01]  /*0800*/  IADD3 R26, PT, PT, R10, UR4, RZ ;  /* 0x000000040a1a7c10 */ /* 0x000fe2000fffe0ff */
[----:B------:R-:W-:Y:S01]  /*0810*/  UIADD3 UR6, UPT, UPT, -UR8, URZ, URZ ;  /* 0x000000ff08067290 */ /* 0x000fe2000fffe1ff */
[----:B------:R-:W-:Y:S02]  /*0820*/  IADD3 R46, PT, PT, R23, UR5, RZ ;  /* 0x00000005172e7c10 */ /* 0x000fe4000fffe0ff */
[----:B------:R-:W2:Y:S01]  /*0830*/  LDC R51, c[0x0][0x398] ;  /* 0x0000e600ff337b82 */ /* 0x000ea20000000800 */
[----:B------:R-:W-:Y:S02]  /*0840*/  IADD3 R42, PT, PT, R33, UR5, RZ ;  /* 0x00000005212a7c10 */ /* 0x000fe4000fffe0ff */
[----:B------:R-:W-:Y:S01]  /*0850*/  IADD3 R44, PT, PT, R34, UR5, RZ ;  /* 0x00000005222c7c10 */ /* 0x000fe2000fffe0ff */
[----:B0-----:R-:W-:-:S02]  /*0860*/  IMAD R40, R25, R4, UR4 ;  /* 0x0000000419287e24 */ /* 0x001fc4000f8e0204 */
[-C--:B------:R-:W-:Y:S02]  /*0870*/  IMAD R25, R9, R4.reuse, R4 ;  /* 0x0000000409197224 */ /* 0x080fe400078e0204 */
[-C--:B------:R-:W-:Y:S02]  /*0880*/  IMAD R24, R20, R4.reuse, UR4 ;  /* 0x0000000414187e24 */ /* 0x080fe4000f8e0204 */
[-C--:B------:R-:W-:Y:S02]  /*0890*/  IMAD R28, R21, R4.reuse, UR4 ;  /* 0x00000004151c7e24 */ /* 0x080fe4000f8e0204 */
[-C--:B------:R-:W-:Y:S02]  /*08a0*/  IMAD R36, R22, R4.reuse, UR4 ;  /* 0x0000000416247e24 */ /* 0x080fe4000f8e0204 */
[-C--:B------:R-:W-:Y:S02]  /*08b0*/  IMAD R38, R19, R4.reuse, UR4 ;  /* 0x0000000413267e24 */ /* 0x080fe4000f8e0204 */
[----:B------:R-:W-:-:S02]  /*08c0*/  IMAD R4, R18, R4, UR4 ;  /* 0x0000000412047e24 */ /* 0x000fc4000f8e0204 */
[-C--:B--2---:R-:W-:Y:S01]  /*08d0*/  IMAD R39, R24, R51.reuse, UR5 ;  /* 0x0000000518277e24 */ /* 0x084fe2000f8e0233 */
[----:B------:R-:W-:Y:S01]  /*08e0*/  IADD3 R24, PT, PT, R7, UR4, RZ ;  /* 0x0000000407187c10 */ /* 0x000fe2000fffe0ff */
[-C--:B------:R-:W-:Y:S01]  /*08f0*/  IMAD R45, R4, R51.reuse, UR5 ;  /* 0x00000005042d7e24 */ /* 0x080fe2000f8e0233 */
[----:B------:R-:W-:Y:S01]  /*0900*/  IADD3 R4, PT, PT, R12, UR4, RZ ;  /* 0x000000040c047c10 */ /* 0x000fe2000fffe0ff */
[-C--:B------:R-:W-:Y:S01]  /*0910*/  IMAD R47, R26, R51.reuse, UR5 ;  /* 0x000000051a2f7e24 */ /* 0x080fe2000f8e0233 */
[----:B------:R-:W-:Y:S01]  /*0920*/  IADD3 R26, PT, PT, R25, UR4, RZ ;  /* 0x00000004191a7c10 */ /* 0x000fe2000fffe0ff */
[--C-:B-1----:R-:W-:Y:S02]  /*0930*/  IMAD R24, R24, UR9, R3.reuse ;  /* 0x0000000918187c24 */ /* 0x102fe4000f8e0203 */
[----:B------:R-:W-:Y:S02]  /*0940*/  IMAD R4, R4, UR9, R3 ;  /* 0x0000000904047c24 */ /* 0x000fe4000f8e0203 */
[-C--:B------:R-:W-:Y:S01]  /*0950*/  IMAD R49, R40, R51.reuse, UR5 ;  /* 0x0000000528317e24 */ /* 0x080fe2000f8e0233 */
[----:B------:R-:W-:Y:S01]  /*0960*/  IADD3 R40, PT, PT, R32, UR5, RZ ;  /* 0x0000000520287c10 */ /* 0x000fe2000fffe0ff */
[-C--:B------:R-:W-:Y:S01]  /*0970*/  IMAD R37, R38, R51.reuse, UR5 ;  /* 0x0000000526257e24 */ /* 0x080fe2000f8e0233 */
[----:B------:R-:W-:Y:S01]  /*0980*/  IADD3 R38, PT, PT, R31, UR5, RZ ;  /* 0x000000051f267c10 */ /* 0x000fe2000fffe0ff */
[-C--:B------:R-:W-:Y:S01]  /*0990*/  IMAD R41, R28, R51.reuse, UR5 ;  /* 0x000000051c297e24 */ /* 0x080fe2000f8e0233 */
[----:B------:R-:W-:Y:S01]  /*09a0*/  IADD3 R4, PT, PT, R4, UR5, RZ ;  /* 0x0000000504047c10 */ /* 0x000fe2000fffe0ff */
[-C--:B------:R-:W-:Y:S01]  /*09b0*/  IMAD R43, R36, R51.reuse, UR5 ;  /* 0x00000005242b7e24 */ /* 0x080fe2000f8e0233 */
[----:B------:R-:W-:Y:S01]  /*09c0*/  IADD3 R36, PT, PT, R30, UR5, RZ ;  /* 0x000000051e247c10 */ /* 0x000fe2000fffe0ff */
[----:B------:R-:W-:Y:S01]  /*09d0*/  IMAD R51, R26, R51, UR5 ;  /* 0x000000051a337e24 */ /* 0x000fe2000f8e0233 */
[----:B------:R-:W-:-:S07]  /*09e0*/  IADD3 R35, PT, PT, R24, UR5, RZ ;  /* 0x0000000518237c10 */ /* 0x000fce000fffe0ff */
.L_x_4:
[----:B------:R-:W0:Y:S08]  /*09f0*/  LDC.64 R28, c[0x0][0x3b8] ;  /* 0x0000ee00ff1c7b82 */ /* 0x000e300000000a00 */
[----:B------:R-:W1:Y:S01]  /*0a00*/  LDC.64 R24, c[0x0][0x3c0] ;  /* 0x0000f000ff187b82 */ /* 0x000e620000000a00 */
[----:B0-----:R-:W-:-:S06]  /*0a10*/  IMAD.WIDE R52, R44, 0x4, R28 ;  /* 0x000000042c347825 */ /* 0x001fcc00078e021c */
[----:B------:R-:W2:Y:S01]  /*0a20*/  LDG.E R53, desc[UR12][R52.64] ;  /* 0x0000000c34357981 */ /* 0x000ea2000c1e1900 */
[----:B-1----:R-:W-:-:S06]  /*0a30*/  IMAD.WIDE R26, R47, 0x4, R24 ;  /* 0x000000042f1a7825 */ /* 0x002fcc00078e0218 */
[----:B------:R-:W2:Y:S02]  /*0a40*/  LDG.E R26, desc[UR12][R26.64] ;  /* 0x0000000c1a1a7981 */ /* 0x000ea4000c1e1900 */
[----:B--2---:R-:W-:Y:S01]  /*0a50*/  FFMA R48, R53, R26, R48 ;  /* 0x0000001a35307223 */ /* 0x004fe20000000030 */
[----:B------:R-:W-:-:S05]  /*0a60*/  IMAD.WIDE R26, R35, 0x4, R28 ;  /* 0x00000004231a7825 */ /* 0x000fca00078e021c */
[----:B------:R0:W2:Y:S02]  /*0a70*/  LDG.E R50, desc[UR12][R26.64] ;  /* 0x0000000c1a327981 */ /* 0x0000a4000c1e1900 */
[----:B0-----:R-:W-:-:S05]  /*0a80*/  IMAD.WIDE R26, R51, 0x4, R24 ;  /* 0x00000004331a7825 */ /* 0x001fca00078e0218 */
[----:B------:R-:W2:Y:S02]  /*0a90*/  LDG.E R53, desc[UR12][R26.64] ;  /* 0x0000000c1a357981 */ /* 0x000ea4000c1e1900 */
[----:B--2---:R-:W-:Y:S01]  /*0aa0*/  FFMA R48, R50, R53, R48 ;  /* 0x0000003532307223 */ /* 0x004fe20000000030 */
[----:B------:R-:W-:-:S05]  /*0ab0*/  IMAD.WIDE R52, R4, 0x4, R28 ;  /* 0x0000000404347825 */ /* 0x000fca00078e021c */
[----:B------:R0:W2:Y:S02]  /*0ac0*/  LDG.E R50, desc[UR12][R52.64] ;  /* 0x0000000c34327981 */ /* 0x0000a4000c1e1900 */
[----:B0-----:R-:W-:-:S06]  /*0ad0*/  IMAD.WIDE R52, R49, 0x4, R24 ;  /* 0x0000000431347825 */ /* 0x001fcc00078e0218 */
[----:B------:R-:W2:Y:S01]  /*0ae0*/  LDG.E R53, desc[UR12][R52.64] ;  /* 0x0000000c34357981 */ /* 0x000ea2000c1e1900 */
[----:B------:R-:W-:-:S04]  /*0af0*/  IMAD.WIDE R26, R46, 0x4, R28 ;  /* 0x000000042e1a7825 */ /* 0x000fc800078e021c */
[----:B--2---:R-:W-:Y:S02]  /*0b00*/  FFMA R48, R50, R53, R48 ;  /* 0x0000003532307223 */ /* 0x004fe40000000030 */
[----:B------:R0:W2:Y:S02]  /*0b10*/  LDG.E R50, desc[UR12][R26.64] ;  /* 0x0000000c1a327981 */ /* 0x0000a4000c1e1900 */
[----:B0-----:R-:W-:-:S06]  /*0b20*/  IMAD.WIDE R26, R37, 0x4, R24 ;  /* 0x00000004251a7825 */ /* 0x001fcc00078e0218 */
[----:B------:R-:W2:Y:S01]  /*0b30*/  LDG.E R27, desc[UR12][R26.64] ;  /* 0x0000000c1a1b7981 */ /* 0x000ea2000c1e1900 */
[----:B------:R-:W-:-:S06]  /*0b40*/  IMAD.WIDE R52, R39, 0x4, R24 ;  /* 0x0000000427347825 */ /* 0x000fcc00078e0218 */
[----:B------:R-:W3:Y:S01]  /*0b50*/  LDG.E R53, desc[UR12][R52.64] ;  /* 0x0000000c34357981 */ /* 0x000ee2000c1e1900 */
[----:B--2---:R-:W-:Y:S01]  /*0b60*/  FFMA R48, R50, R27, R48 ;  /* 0x0000001b32307223 */ /* 0x004fe20000000030 */
[----:B------:R-:W-:-:S05]  /*0b70*/  IMAD.WIDE R26, R36, 0x4, R28 ;  /* 0x00000004241a7825 */ /* 0x000fca00078e021c */
[----:B------:R0:W3:Y:S02]  /*0b80*/  LDG.E R50, desc[UR12][R26.64] ;  /* 0x0000000c1a327981 */ /* 0x0000e4000c1e1900 */
[----:B0-----:R-:W-:-:S06]  /*0b90*/  IMAD.WIDE R26, R41, 0x4, R24 ;  /* 0x00000004291a7825 */ /* 0x001fcc00078e0218 */
[----:B------:R-:W2:Y:S01]  /*0ba0*/  LDG.E R27, desc[UR12][R26.64] ;  /* 0x0000000c1a1b7981 */ /* 0x000ea2000c1e1900 */
[----:B---3--:R-:W-:Y:S01]  /*0bb0*/  FFMA R48, R50, R53, R48 ;  /* 0x0000003532307223 */ /* 0x008fe20000000030 */
[----:B------:R-:W-:-:S05]  /*0bc0*/  IMAD.WIDE R52, R38, 0x4, R28 ;  /* 0x0000000426347825 */ /* 0x000fca00078e021c */
[----:B------:R0:W2:Y:S02]  /*0bd0*/  LDG.E R50, desc[UR12][R52.64] ;  /* 0x0000000c34327981 */ /* 0x0000a4000c1e1900 */
[----:B0-----:R-:W-:-:S04]  /*0be0*/  IMAD.WIDE R52, R43, 0x4, R24 ;  /* 0x000000042b347825 */ /* 0x001fc800078e0218 */
[----:B------:R-:W-:Y:S02]  /*0bf0*/  IMAD.WIDE R24, R45, 0x4, R24 ;  /* 0x000000042d187825 */ /* 0x000fe400078e0218 */
[----:B------:R-:W3:Y:S04]  /*0c00*/  LDG.E R53, desc[UR12][R52.64] ;  /* 0x0000000c34357981 */ /* 0x000ee8000c1e1900 */
[----:B------:R-:W4:Y:S01]  /*0c10*/  LDG.E R25, desc[UR12][R24.64] ;  /* 0x0000000c18197981 */ /* 0x000f22000c1e1900 */
[----:B--2---:R-:W-:Y:S01]  /*0c20*/  FFMA R48, R50, R27, R48 ;  /* 0x0000001b32307223 */ /* 0x004fe20000000030 */
[----:B------:R-:W-:-:S04]  /*0c30*/  IMAD.WIDE R26, R40, 0x4, R28 ;  /* 0x00000004281a7825 */ /* 0x000fc800078e021c */
[----:B------:R-:W-:Y:S01]  /*0c40*/  IMAD.WIDE R28, R42, 0x4, R28 ;  /* 0x000000042a1c7825 */ /* 0x000fe200078e021c */
[----:B------:R-:W3:Y:S05]  /*0c50*/  LDG.E R50, desc[UR12][R26.64] ;  /* 0x0000000c1a327981 */ /* 0x000eea000c1e1900 */
[----:B------:R-:W4:Y:S01]  /*0c60*/  LDG.E R28, desc[UR12][R28.64] ;  /* 0x0000000c1c1c7981 */ /* 0x000f22000c1e1900 */
[----:B------:R-:W-:-:S04]  /*0c70*/  UIADD3 UR6, UPT, UPT, UR6, 0x8, URZ ;  /* 0x0000000806067890 */ /* 0x000fc8000fffe0ff */
[----:B------:R-:W-:Y:S01]  /*0c80*/  UISETP.NE.AND UP0, UPT, UR6, URZ, UPT ;  /* 0x000000ff0600728c */ /* 0x000fe2000bf05270 */
[C---:B------:R-:W-:Y:S02]  /*0c90*/  LEA R35, R5.reuse, R35, 0x3 ;  /* 0x0000002305237211 */ /* 0x040fe400078e18ff */
[C---:B------:R-:W-:Y:S02]  /*0ca0*/  LEA R4, R5.reuse, R4, 0x3 ;  /* 0x0000000405047211 */ /* 0x040fe400078e18ff */
[C---:B------:R-:W-:Y:S02]  /*0cb0*/  LEA R46, R5.reuse, R46, 0x3 ;  /* 0x0000002e052e7211 */ /* 0x040fe400078e18ff */
[C---:B------:R-:W-:Y:S02]  /*0cc0*/  LEA R36, R5.reuse, R36, 0x3 ;  /* 0x0000002405247211 */ /* 0x040fe400078e18ff */
[C---:B------:R-:W-:Y:S02]  /*0cd0*/  LEA R38, R5.reuse, R38, 0x3 ;  /* 0x0000002605267211 */ /* 0x040fe400078e18ff */
[----:B------:R-:W-:-:S02]  /*0ce0*/  LEA R40, R5, R40, 0x3 ;  /* 0x0000002805287211 */ /* 0x000fc400078e18ff */
[C---:B------:R-:W-:Y:S02]  /*0cf0*/  LEA R42, R5.reuse, R42, 0x3 ;  /* 0x0000002a052a7211 */ /* 0x040fe400078e18ff */
[----:B------:R-:W-:Y:S02]  /*0d00*/  LEA R44, R5, R44, 0x3 ;  /* 0x0000002c052c7211 */ /* 0x000fe400078e18ff */
[C---:B------:R-:W-:Y:S02]  /*0d10*/  LEA R51, R6.reuse, R51, 0x3 ;  /* 0x0000003306337211 */ /* 0x040fe400078e18ff */
[C---:B------:R-:W-:Y:S02]  /*0d20*/  LEA R49, R6.reuse, R49, 0x3 ;  /* 0x0000003106317211 */ /* 0x040fe400078e18ff */
[C---:B------:R-:W-:Y:S02]  /*0d30*/  LEA R37, R6.reuse, R37, 0x3 ;  /* 0x0000002506257211 */ /* 0x040fe400078e18ff */
[----:B------:R-:W-:-:S02]  /*0d40*/  LEA R39, R6, R39, 0x3 ;  /* 0x0000002706277211 */ /* 0x000fc400078e18ff */
[C---:B------:R-:W-:Y:S02]  /*0d50*/  LEA R41, R6.reuse, R41, 0x3 ;  /* 0x0000002906297211 */ /* 0x040fe400078e18ff */
[C---:B------:R-:W-:Y:S02]  /*0d60*/  LEA R43, R6.reuse, R43, 0x3 ;  /* 0x0000002b062b7211 */ /* 0x040fe400078e18ff */
[C---:B------:R-:W-:Y:S02]  /*0d70*/  LEA R45, R6.reuse, R45, 0x3 ;  /* 0x0000002d062d7211 */ /* 0x040fe400078e18ff */
[----:B------:R-:W-:Y:S01]  /*0d80*/  LEA R47, R6, R47, 0x3 ;  /* 0x0000002f062f7211 */ /* 0x000fe200078e18ff */
[----:B---3--:R-:W-:-:S04]  /*0d90*/  FFMA R48, R50, R53, R48 ;  /* 0x0000003532307223 */ /* 0x008fc80000000030 */
[----:B----4-:R-:W-:Y:S01]  /*0da0*/  FFMA R48, R28, R25, R48 ;  /* 0x000000191c307223 */ /* 0x010fe20000000030 */
[----:B------:R-:W-:Y:S06]  /*0db0*/  BRA.U UP0, `(.L_x_4) ;  /* 0xfffffffd000c7547 */ /* 0x000fec000b83ffff */
[----:B------:R-:W-:-:S07]  /*0dc0*/  MOV R4, UR8 ;  /* 0x0000000800047c02 */ /* 0x000fce0008000f00 */
.L_x_3:
[----:B------:R-:W0:Y:S02]  /*0dd0*/  LDCU UR6, c[0x0][0x384] ;  /* 0x00007080ff0677ac */ /* 0x000e240008000800 */
[----:B0-----:R-:W-:-:S04]  /*0de0*/  ULOP3.LUT UR6, UR6, 0x7, URZ, 0xc0, !UPT ;  /* 0x0000000706067892 */ /* 0x001fc8000f8ec0ff */
[----:B------:R-:W-:-:S09]  /*0df0*/  UISETP.NE.AND UP0, UPT, UR6, URZ, UPT ;  /* 0x000000ff0600728c */ /* 0x000fd2000bf05270 */
[----:B------:R-:W-:Y:S05]  /*0e00*/  BRA.U !UP0, `(.L_x_2) ;  /* 0x00000005088c7547 */ /* 0x000fea000b800000 */
[----:B------:R-:W-:Y:S02]  /*0e10*/  UIADD3 UR6, UPT, UPT, UR6, -0x1, URZ ;  /* 0xffffffff06067890 */ /* 0x000fe4000fffe0ff */
[----:B------:R-:W-:Y:S02]  /*0e20*/  ULOP3.LUT UP1, UR9, UR10, 0x3, URZ, 0xc0, !UPT ;  /* 0x000000030a097892 */ /* 0x000fe4000f82c0ff */
[----:B------:R-:W-:-:S09]  /*0e30*/  UISETP.GE.U32.AND UP0, UPT, UR6, 0x3, UPT ;  /* 0x000000030600788c */ /* 0x000fd2000bf06070 */
[----:B------:R-:W-:Y:S05]  /*0e40*/  BRA.U !UP0, `(.L_x_5) ;  /* 0x0000000108b47547 */ /* 0x000fea000b800000 */
[----:B------:R-:W0:Y:S01]  /*0e50*/  LDC R36, c[0x0][0x394] ;  /* 0x0000e500ff247b82 */ /* 0x000e220000000800 */
[----:B------:R-:W-:Y:S02]  /*0e60*/  IADD3 R29, PT, PT, R8, UR4, RZ ;  /* 0x00000004081d7c10 */ /* 0x000fe4000fffe0ff */
[----:B------:R-:W-:Y:S02]  /*0e70*/  IADD3 R28, PT, PT, R4, UR7, RZ ;  /* 0x00000007041c7c10 */ /* 0x000fe4000fffe0ff */
[----:B------:R-:W-:-:S03]  /*0e80*/  IADD3 R40, PT, PT, R3, UR5, RZ ;  /* 0x0000000503287c10 */ /* 0x000fc6000fffe0ff */
[----:B------:R-:W1:Y:S01]  /*0e90*/  LDC R44, c[0x0][0x398] ;  /* 0x0000e600ff2c7b82 */ /* 0x000e620000000800 */
[----:B------:R-:W-:Y:S01]  /*0ea0*/  IMAD R28, R28, UR14, R29 ;  /* 0x0000000e1c1c7c24 */ /* 0x000fe2000f8e021d */
[----:B------:R-:W-:-:S04]  /*0eb0*/  IADD3 R29, PT, PT, R9, R4, RZ ;  /* 0x00000004091d7210 */ /* 0x000fc80007ffe0ff */
[----:B------:R-:W-:Y:S02]  /*0ec0*/  IADD3 R37, PT, PT, R28, UR14, RZ ;  /* 0x0000000e1c257c10 */ /* 0x000fe4000fffe0ff */
[----:B------:R-:W2:Y:S02]  /*0ed0*/  LDC.64 R24, c[0x0][0x3c0] ;  /* 0x0000f000ff187b82 */ /* 0x000ea40000000a00 */
[C---:B------:R-:W-:Y:S01]  /*0ee0*/  IADD3 R38, PT, PT, R37.reuse, UR14, RZ ;  /* 0x0000000e25267c10 */ /* 0x040fe2000fffe0ff */
[----:B------:R-:W-:-:S03]  /*0ef0*/  IMAD R41, R37, UR15, R40 ;  /* 0x0000000f25297c24 */ /* 0x000fc6000f8e0228 */
[C---:B------:R-:W-:Y:S01]  /*0f00*/  IADD3 R45, PT, PT, R38.reuse, UR14, RZ ;  /* 0x0000000e262d7c10 */ /* 0x040fe2000fffe0ff */
[--C-:B------:R-:W-:Y:S01]  /*0f10*/  IMAD R37, R38, UR15, R40.reuse ;  /* 0x0000000f26257c24 */ /* 0x100fe2000f8e0228 */
[----:B------:R-:W3:Y:S01]  /*0f20*/  LDC.64 R26, c[0x0][0x3b8] ;  /* 0x0000ee00ff1a7b82 */ /* 0x000ee20000000a00 */
[-C--:B0-----:R-:W-:Y:S02]  /*0f30*/  IMAD R35, R29, R36.reuse, UR4 ;  /* 0x000000041d237e24 */ /* 0x081fe4000f8e0224 */
[--C-:B------:R-:W-:Y:S02]  /*0f40*/  IMAD R29, R28, UR15, R40.reuse ;  /* 0x0000000f1c1d7c24 */ /* 0x100fe4000f8e0228 */
[----:B------:R-:W-:Y:S01]  /*0f50*/  IMAD R45, R45, UR15, R40 ;  /* 0x0000000f2d2d7c24 */ /* 0x000fe2000f8e0228 */
[C---:B------:R-:W-:Y:S01]  /*0f60*/  IADD3 R39, PT, PT, R35.reuse, R36, RZ ;  /* 0x0000002423277210 */ /* 0x040fe20007ffe0ff */
[----:B-1----:R-:W-:-:S03]  /*0f70*/  IMAD R43, R35, R44, UR5 ;  /* 0x00000005232b7e24 */ /* 0x002fc6000f8e022c */
[C---:B------:R-:W-:Y:S01]  /*0f80*/  IADD3 R47, PT, PT, R39.reuse, R36, RZ ;  /* 0x00000024272f7210 */ /* 0x040fe20007ffe0ff */
[----:B------:R-:W-:Y:S02]  /*0f90*/  IMAD R39, R39, R44, UR5 ;  /* 0x0000000527277e24 */ /* 0x000fe4000f8e022c */
[----:B--2---:R-:W-:Y:S01]  /*0fa0*/  IMAD.WIDE R42, R43, 0x4, R24 ;  /* 0x000000042b2a7825 */ /* 0x004fe200078e0218 */
[----:B------:R-:W-:-:S03]  /*0fb0*/  IADD3 R49, PT, PT, R47, R36, RZ ;  /* 0x000000242f317210 */ /* 0x000fc60007ffe0ff */
[----:B------:R-:W-:Y:S02]  /*0fc0*/  IMAD R47, R47, R44, UR5 ;  /* 0x000000052f2f7e24 */ /* 0x000fe4000f8e022c */
[--C-:B---3--:R-:W-:Y:S01]  /*0fd0*/  IMAD.WIDE R28, R29, 0x4, R26.reuse ;  /* 0x000000041d1c7825 */ /* 0x108fe200078e021a */
[----:B------:R-:W2:Y:S03]  /*0fe0*/  LDG.E R42, desc[UR12][R42.64] ;  /* 0x0000000c2a2a7981 */ /* 0x000ea6000c1e1900 */
[----:B------:R-:W-:Y:S01]  /*0ff0*/  IMAD.WIDE R40, R41, 0x4, R26 ;  /* 0x0000000429287825 */ /* 0x000fe200078e021a */
[----:B------:R0:W2:Y:S03]  /*1000*/  LDG.E R35, desc[UR12][R28.64] ;  /* 0x0000000c1c237981 */ /* 0x0000a6000c1e1900 */
[----:B------:R-:W-:-:S02]  /*1010*/  IMAD.WIDE R38, R39, 0x4, R24 ;  /* 0x0000000427267825 */ /* 0x000fc400078e0218 */
[----:B------:R-:W3:Y:S02]  /*1020*/  LDG.E R40, desc[UR12][R40.64] ;  /* 0x0000000c28287981 */ /* 0x000ee4000c1e1900 */
[----:B------:R-:W-:Y:S02]  /*1030*/  IMAD.WIDE R36, R37, 0x4, R26 ;  /* 0x0000000425247825 */ /* 0x000fe400078e021a */
[----:B------:R-:W3:Y:S02]  /*1040*/  LDG.E R38, desc[UR12][R38.64] ;  /* 0x0000000c26267981 */ /* 0x000ee4000c1e1900 */
[----:B------:R-:W-:Y:S02]  /*1050*/  IMAD R49, R49, R44, UR5 ;  /* 0x0000000531317e24 */ /* 0x000fe4000f8e022c */
[----:B0-----:R-:W-:Y:S01]  /*1060*/  IMAD.WIDE R28, R47, 0x4, R24 ;  /* 0x000000042f1c7825 */ /* 0x001fe200078e0218 */
[----:B------:R-:W4:Y:S03]  /*1070*/  LDG.E R36, desc[UR12][R36.64] ;  /* 0x0000000c24247981 */ /* 0x000f26000c1e1900 */
[----:B------:R-:W-:-:S02]  /*1080*/  IMAD.WIDE R26, R45, 0x4, R26 ;  /* 0x000000042d1a7825 */ /* 0x000fc400078e021a */
[----:B------:R-:W4:Y:S02]  /*1090*/  LDG.E R28, desc[UR12][R28.64] ;  /* 0x0000000c1c1c7981 */ /* 0x000f24000c1e1900 */
[----:B------:R-:W-:Y:S02]  /*10a0*/  IMAD.WIDE R24, R49, 0x4, R24 ;  /* 0x0000000431187825 */ /* 0x000fe400078e0218 */
[----:B------:R-:W5:Y:S04]  /*10b0*/  LDG.E R26, desc[UR12][R26.64] ;  /* 0x0000000c1a1a7981 */ /* 0x000f68000c1e1900 */
[----:B------:R-:W5:Y:S01]  /*10c0*/  LDG.E R24, desc[UR12][R24.64] ;  /* 0x0000000c18187981 */ /* 0x000f62000c1e1900 */
[----:B------:R-:W-:Y:S01]  /*10d0*/  IADD3 R4, PT, PT, R4, 0x4, RZ ;  /* 0x0000000404047810 */ /* 0x000fe20007ffe0ff */
[----:B--2---:R-:W-:-:S04]  /*10e0*/  FFMA R35, R35, R42, R48 ;  /* 0x0000002a23237223 */ /* 0x004fc80000000030 */
[----:B---3--:R-:W-:-:S04]  /*10f0*/  FFMA R35, R40, R38, R35 ;  /* 0x0000002628237223 */ /* 0x008fc80000000023 */
[----:B----4-:R-:W-:-:S04]  /*1100*/  FFMA R35, R36, R28, R35 ;  /* 0x0000001c24237223 */ /* 0x010fc80000000023 */
[----:B-----5:R-:W-:-:S07]  /*1110*/  FFMA R48, R26, R24, R35 ;  /* 0x000000181a307223 */ /* 0x020fce0000000023 */
.L_x_5:
[----:B------:R-:W-:Y:S05]  /*1120*/  BRA.U !UP1, `(.L_x_2) ;  /* 0x0000000109c47547 */ /* 0x000fea000b800000 */
[----:B------:R-:W-:Y:S02]  /*1130*/  UISETP.NE.AND UP0, UPT, UR9, 0x1, UPT ;  /* 0x000000010900788c */ /* 0x000fe4000bf05270 */
[----:B------:R-:W-:-:S04]  /*1140*/  ULOP3.LUT UR6, UR10, 0x1, URZ, 0xc0, !UPT ;  /* 0x000000010a067892 */ /* 0x000fc8000f8ec0ff */
[----:B------:R-:W-:-:S03]  /*1150*/  UISETP.NE.U32.AND UP1, UPT, UR6, 0x1, UPT ;  /* 0x000000010600788c */ /* 0x000fc6000bf25070 */
[----:B------:R-:W-:Y:S08]  /*1160*/  BRA.U !UP0, `(.L_x_6) ;  /* 0x00000001086c7547 */ /* 0x000ff0000b800000 */
[----:B------:R-:W0:Y:S01]  /*1170*/  LDC R28, c[0x0][0x394] ;  /* 0x0000e500ff1c7b82 */ /* 0x000e220000000800 */
[----:B------:R-:W-:Y:S02]  /*1180*/  IADD3 R29, PT, PT, R8, UR4, RZ ;  /* 0x00000004081d7c10 */ /* 0x000fe4000fffe0ff */
[----:B------:R-:W-:Y:S02]  /*1190*/  IADD3 R24, PT, PT, R4, UR7, RZ ;  /* 0x0000000704187c10 */ /* 0x000fe4000fffe0ff */
[----:B------:R-:W-:Y:S02]  /*11a0*/  IADD3 R25, PT, PT, R9, R4, RZ ;  /* 0x0000000409197210 */ /* 0x000fe40007ffe0ff */
[----:B------:R-:W-:Y:S01]  /*11b0*/  IADD3 R35, PT, PT, R3, UR5, RZ ;  /* 0x0000000503237c10 */ /* 0x000fe2000fffe0ff */
[----:B------:R-:W1:Y:S01]  /*11c0*/  LDC R38, c[0x0][0x398] ;  /* 0x0000e600ff267b82 */ /* 0x000e620000000800 */
[----:B------:R-:W-:-:S04]  /*11d0*/  IMAD R24, R24, UR14, R29 ;  /* 0x0000000e18187c24 */ /* 0x000fc8000f8e021d */
[C-C-:B------:R-:W-:Y:S01]  /*11e0*/  IMAD R29, R24.reuse, UR15, R35.reuse ;  /* 0x0000000f181d7c24 */ /* 0x140fe2000f8e0223 */
[----:B------:R-:W-:Y:S02]  /*11f0*/  IADD3 R24, PT, PT, R24, UR14, RZ ;  /* 0x0000000e18187c10 */ /* 0x000fe4000fffe0ff */
[----:B------:R-:W2:Y:S03]  /*1200*/  LDC.64 R36, c[0x0][0x3b8] ;  /* 0x0000ee00ff247b82 */ /* 0x000ea60000000a00 */
[----:B------:R-:W-:-:S05]  /*1210*/  IMAD R35, R24, UR15, R35 ;  /* 0x0000000f18237c24 */ /* 0x000fca000f8e0223 */
[----:B------:R-:W3:Y:S01]  /*1220*/  LDC.64 R26, c[0x0][0x3c0] ;  /* 0x0000f000ff1a7b82 */ /* 0x000ee20000000a00 */
[----:B0-----:R-:W-:-:S05]  /*1230*/  IMAD R25, R25, R28, UR4 ;  /* 0x0000000419197e24 */ /* 0x001fca000f8e021c */
[C---:B------:R-:W-:Y:S01]  /*1240*/  IADD3 R39, PT, PT, R25.reuse, R28, RZ ;  /* 0x0000001c19277210 */ /* 0x040fe20007ffe0ff */
[----:B-1----:R-:W-:-:S04]  /*1250*/  IMAD R25, R25, R38, UR5 ;  /* 0x0000000519197e24 */ /* 0x002fc8000f8e0226 */
[----:B------:R-:W-:Y:S02]  /*1260*/  IMAD R39, R39, R38, UR5 ;  /* 0x0000000527277e24 */ /* 0x000fe4000f8e0226 */
[----:B--2---:R-:W-:-:S04]  /*1270*/  IMAD.WIDE R28, R29, 0x4, R36 ;  /* 0x000000041d1c7825 */ /* 0x004fc800078e0224 */
[----:B------:R-:W-:Y:S02]  /*1280*/  IMAD.WIDE R36, R35, 0x4, R36 ;  /* 0x0000000423247825 */ /* 0x000fe400078e0224 */
[----:B------:R-:W2:Y:S02]  /*1290*/  LDG.E R29, desc[UR12][R28.64] ;  /* 0x0000000c1c1d7981 */ /* 0x000ea4000c1e1900 */
[--C-:B---3--:R-:W-:Y:S02]  /*12a0*/  IMAD.WIDE R24, R25, 0x4, R26.reuse ;  /* 0x0000000419187825 */ /* 0x108fe400078e021a */
[----:B------:R-:W3:Y:S02]  /*12b0*/  LDG.E R37, desc[UR12][R36.64] ;  /* 0x0000000c24257981 */ /* 0x000ee4000c1e1900 */
[----:B------:R-:W-:Y:S02]  /*12c0*/  IMAD.WIDE R26, R39, 0x4, R26 ;  /* 0x00000004271a7825 */ /* 0x000fe400078e021a */
[----:B------:R-:W2:Y:S04]  /*12d0*/  LDG.E R24, desc[UR12][R24.64] ;  /* 0x0000000c18187981 */ /* 0x000ea8000c1e1900 */
[----:B------:R-:W3:Y:S01]  /*12e0*/  LDG.E R26, desc[UR12][R26.64] ;  /* 0x0000000c1a1a7981 */ /* 0x000ee2000c1e1900 */
[----:B------:R-:W-:Y:S01]  /*12f0*/  IADD3 R4, PT, PT, R4, 0x2, RZ ;  /* 0x0000000204047810 */ /* 0x000fe20007ffe0ff */
[----:B--2---:R-:W-:-:S04]  /*1300*/  FFMA R48, R29, R24, R48 ;  /* 0x000000181d307223 */ /* 0x004fc80000000030 */
[----:B---3--:R-:W-:-:S07]  /*1310*/  FFMA R48, R37, R26, R48 ;  /* 0x0000001a25307223 */ /* 0x008fce0000000030 */
.L_x_6:
[----:B------:R-:W-:Y:S05]  /*1320*/  BRA.U UP1, `(.L_x_2) ;  /* 0x0000000101447547 */ /* 0x000fea000b800000 */
[----:B------:R-:W0:Y:S01]  /*1330*/  LDC R29, c[0x0][0x394] ;  /* 0x0000e500ff1d7b82 */ /* 0x000e220000000800 */
[----:B------:R-:W-:Y:S02]  /*1340*/  IADD3 R28, PT, PT, R4, UR7, RZ ;  /* 0x00000007041c7c10 */ /* 0x000fe4000fffe0ff */
[----:B------:R-:W-:Y:S02]  /*1350*/  IADD3 R37, PT, PT, R8, UR4, RZ ;  /* 0x0000000408257c10 */ /* 0x000fe4000fffe0ff */
[----:B------:R-:W-:Y:S02]  /*1360*/  IADD3 R4, PT, PT, R9, R4, RZ ;  /* 0x0000000409047210 */ /* 0x000fe40007ffe0ff */
[----:B------:R-:W-:Y:S01]  /*1370*/  IADD3 R39, PT, PT, R3, UR5, RZ ;  /* 0x0000000503277c10 */ /* 0x000fe2000fffe0ff */
[----:B------:R-:W1:Y:S01]  /*1380*/  LDC R35, c[0x0][0x398] ;  /* 0x0000e600ff237b82 */ /* 0x000e620000000800 */
[----:B------:R-:W-:-:S07]  /*1390*/  IMAD R28, R28, UR14, R37 ;  /* 0x0000000e1c1c7c24 */ /* 0x000fce000f8e0225 */
[----:B------:R-:W2:Y:S08]  /*13a0*/  LDC.64 R26, c[0x0][0x3b8] ;  /* 0x0000ee00ff1a7b82 */ /* 0x000eb00000000a00 */
[----:B------:R-:W3:Y:S01]  /*13b0*/  LDC.64 R24, c[0x0][0x3c0] ;  /* 0x0000f000ff187b82 */ /* 0x000ee20000000a00 */
[----:B0-----:R-:W-:Y:S02]  /*13c0*/  IMAD R4, R4, R29, UR4 ;  /* 0x0000000404047e24 */ /* 0x001fe4000f8e021d */
[----:B------:R-:W-:-:S02]  /*13d0*/  IMAD R29, R28, UR15, R39 ;  /* 0x0000000f1c1d7c24 */ /* 0x000fc4000f8e0227 */
[----:B-1----:R-:W-:Y:S02]  /*13e0*/  IMAD R35, R4, R35, UR5 ;  /* 0x0000000504237e24 */ /* 0x002fe4000f8e0223 */
[----:B--2---:R-:W-:-:S06]  /*13f0*/  IMAD.WIDE R26, R29, 0x4, R26 ;  /* 0x000000041d1a7825 */ /* 0x004fcc00078e021a */
[----:B------:R-:W2:Y:S01]  /*1400*/  LDG.E R27, desc[UR12][R26.64] ;  /* 0x0000000c1a1b7981 */ /* 0x000ea2000c1e1900 */
[----:B---3--:R-:W-:-:S06]  /*1410*/  IMAD.WIDE R24, R35, 0x4, R24 ;  /* 0x0000000423187825 */ /* 0x008fcc00078e0218 */
[----:B------:R-:W2:Y:S02]  /*1420*/  LDG.E R24, desc[UR12][R24.64] ;  /* 0x0000000c18187981 */ /* 0x000ea4000c1e1900 */
[----:B--2---:R-:W-:-:S07]  /*1430*/  FFMA R48, R27, R24, R48 ;  /* 0x000000181b307223 */ /* 0x004fce0000000030 */
.L_x_2:
[----:B------:R-:W-:Y:S05]  /*1440*/  BSYNC.RECONVERGENT B0 ;  /* 0x0000000000007941 */ /* 0x000fea0003800200 */
.L_x_1:
[----:B------:R-:W0:Y:S01]  /*1450*/  LDCU UR6, c[0x0][0x398] ;  /* 0x00007300ff0677ac */ /* 0x000e220008000800 */
[----:B------:R-:W-:-:S04]  /*1460*/  UIADD3 UR5, UPT, UPT, UR5, 0x1, URZ ;  /* 0x0000000105057890 */ /* 0x000fc8000fffe0ff */
[----:B0-----:R-:W-:-:S09]  /*1470*/  UISETP.NE.AND UP0, UPT, UR5, UR6, UPT ;  /* 0x000000060500728c */ /* 0x001fd2000bf05270 */
[----:B------:R-:W-:Y:S05]  /*1480*/  BRA.U UP0, `(.L_x_7) ;  /* 0xfffffff100987547 */ /* 0x000fea000b83ffff */
[----:B------:R-:W0:Y:S01]  /*1490*/  LDCU UR5, c[0x0][0x394] ;  /* 0x00007280ff0577ac */ /* 0x000e220008000800 */
[----:B------:R-:W-:-:S04]  /*14a0*/  UIADD3 UR4, UPT, UPT, UR4, 0x1, URZ ;  /* 0x0000000104047890 */ /* 0x000fc8000fffe0ff */
[----:B0-----:R-:W-:-:S09]  /*14b0*/  UISETP.NE.AND UP0, UPT, UR4, UR5, UPT ;  /* 0x000000050400728c */ /* 0x001fd2000bf05270 */
[----:B------:R-:W-:Y:S05]  /*14c0*/  BRA.U UP0, `(.L_x_8) ;  /* 0xfffffff1003c7547 */ /* 0x000fea000b83ffff */
.L_x_0:
[----:B------:R-:W0:Y:S01]  /*14d0*/  LDC R3, c[0x0][0x390] ;  /* 0x0000e400ff037b82 */ /* 0x000e220000000800 */
[----:B------:R-:W1:Y:S01]  /*14e0*/  LDCU UR5, c[0x0][0x3a0] ;  /* 0x00007400ff0577ac */ /* 0x000e620008000800 */
[----:B------:R-:W1:Y:S06]  /*14f0*/  LDCU UR6, c[0x0][0x39c] ;  /* 0x00007380ff0677ac */ /* 0x000e6c0008000800 */
[----:B------:R-:W2:Y:S01]  /*1500*/  LDC.64 R4, c[0x0][0x3c8] ;  /* 0x0000f200ff047b82 */ /* 0x000ea20000000a00 */
[----:B-1----:R-:W-:Y:S01]  /*1510*/  UIMAD UR5, UR5, UR6, URZ ;  /* 0x00000006050572a4 */ /* 0x002fe2000f8e02ff */
[----:B0-----:R-:W-:-:S05]  /*1520*/  IMAD R3, R3, UR11, R0 ;  /* 0x0000000b03037c24 */ /* 0x001fca000f8e0200 */
[----:B------:R-:W-:-:S04]  /*1530*/  IMAD R3, R3, UR5, R2 ;  /* 0x0000000503037c24 */ /* 0x000fc8000f8e0202 */
[----:B--2---:R-:W-:-:S05]  /*1540*/  IMAD.WIDE R2, R3, 0x4, R4 ;  /* 0x0000000403027825 */ /* 0x004fca00078e0204 */
[----:B------:R-:W-:Y:S01]  /*1550*/  STG.E desc[UR12][R2.64], R48 ;  /* 0x0000003002007986 */ /* 0x000fe2000c10190c */
[----:B------:R-:W-:Y:S05]  /*1560*/  EXIT ;  /* 0x000000000000794d */ /* 0x000fea0003800000 */
.L_x_9:
[----:B------:R-:W-:-:S00]  /*1570*/  BRA `(.L_x_9) ;  /* 0xfffffffc00fc7947 */ /* 0x000fc0000383ffff */
[----:B------:R-:W-:-:S00]  /*1580*/  NOP ;  /* 0x0000000000007918 */ /* 0x000fc00000000000 */
[----:B------:R-:W-:-:S00]  /*1590*/  NOP ;  /* 0x0000000000007918 */ /* 0x000fc00000000000 */
[----:B------:R-:W-:-:S00]  /*15a0*/  NOP ;  /* 0x0000000000007918 */ /* 0x000fc00000000000 */
[----:B------:R-:W-:-:S00]  /*15b0*/  NOP ;  /* 0x0000000000007918 */ /* 0x000fc00000000000 */
[----:B------:R-:W-:-:S00]  /*15c0*/  NOP ;  /* 0x0000000000007918 */ /* 0x000fc00000000000 */
[----:B------:R-:W-:-:S00]  /*15d0*/  NOP ;  /* 0x0000000000007918 */ /* 0x000fc00000000000 */
[----:B------:R-:W-:-:S00]  /*15e0*/  NOP ;  /* 0x0000000000007918 */ /* 0x000fc00000000000 */
[----:B------:R-:W-:-:S00]  /*15f0*/  NOP ;  /* 0x0000000000007918 */ /* 0x000fc00000000000 */
.L_x_10:


//--------------------- .nv.shared.reserved.0     --------------------------
	.section	.nv.shared.reserved.0,"aw",@nobits
	.weak		__nv_reservedSMEM_offset_0_alias
	.size		__nv_reservedSMEM_offset_0_alias, 0, 64
	.other		__nv_reservedSMEM_offset_0_alias,@"STO_CUDA_RESERVED_SHARED STV_DEFAULT"
__nv_reservedSMEM_offset_0_alias:
	.zero		0
	.zero		64


//--------------------- .nv.constant0._Z19naive_conv2d_kerneliiiiiiiiiiiiiPfS_S_ --------------------------
	.section	.nv.constant0._Z19naive_conv2d_kerneliiiiiiiiiiiiiPfS_S_,"a",@progbits
	.sectionflags	@""
	.align	4
.nv.constant0._Z19naive_conv2d_kerneliiiiiiiiiiiiiPfS_S_:
	.zero		976


//--------------------- SYMBOLS --------------------------

	.type		.nv.reservedSmem.offset0,@object
	.size		.nv.reservedSmem.offset0,0x4
